	.target	sm_90a

	.elftype	@"ET_EXEC"


//--------------------- .note.nv.tkinfo           --------------------------
	.section	.note.nv.tkinfo,"",@"SHT_NOTE"
	.sectionflags	@"SHF_NOTE_NV_TKINFO"
	.tkinfo
        /*0018*/ 	.word	0x00000002
        /*0030*/ 	.string	""
        /*0030*/ 	.string	"ptxas"
        /*0030*/ 	.string	"Cuda compilation tools, release 13.0, V13.0.88"
        /*0030*/ 	.string	"Build cuda_13.0.r13.0/compiler.36424714_0"
        /*0030*/ 	.string	"-arch sm_90a -m 64 "



//--------------------- .note.nv.cuinfo           --------------------------
	.section	.note.nv.cuinfo,"",@"SHT_NOTE"
	.sectionflags	@"SHF_NOTE_NV_CUINFO"
        /*0018*/ 	.short	0x0002
        /*001a*/ 	.short	0x005a
        /*001c*/ 	.short	0x0082
	.zero		2


//--------------------- .nv.info                  --------------------------
	.section	.nv.info,"",@"SHT_CUDA_INFO"
	.align	4


	//----- nvinfo : EIATTR_REGCOUNT
	.align		4
        /*0000*/ 	.byte	0x04, 0x2f
        /*0002*/ 	.short	(.L_15 - .L_14)
	.align		4
.L_14:
        /*0004*/ 	.word	index@(_ZN7cutlass13device_kernelINS_4gemm6kernel13GemmUniversalIN4cute5tupleIJiiiiEEENS1_10collective13CollectiveMmaINS1_34MainloopSm90TmaGmmaWarpSpecializedILi5ENS5_IJNS4_1CILi2EEESB_NSA_ILi1EEEEEENS1_32KernelTmaWarpSpecializedPingpongEEENS5_IJNSA_ILi64EEENSA_ILi128EEENSA_ILi32EEEEEENS_10tfloat32_tENS5_IJlSC_lEEESK_SL_NS4_8TiledMMAINS4_8MMA_AtomIJNS4_4SM904GMMA30MMA_64x128x8_F32TF32TF32_SS_TNILNSP_7ScaleInE1ELSR_1EEEEEENS4_6LayoutINS5_IJSC_SC_SC_EEENS5_IJNSA_ILi0EEESW_SW_EEEEENS5_IJNS4_10UnderscoreESZ_SZ_EEEEENS4_23SM90_TMA_LOAD_MULTICASTENS4_14ComposedLayoutINS4_7SwizzleILi3ELi4ELi3EEENS4_18smem_ptr_flag_bitsILi32EEENSU_INS5_IJNSA_ILi8EEESI_EEENS5_IJSI_SC_EEEEEEEvNS4_8identityES12_S1C_vS1D_EENS_8epilogue10collective6detail29Sm90TmaWarpSpecializedAdapterINS1G_15DefaultEpilogueISK_SL_SL_NS1F_6thread17LinearCombinationISK_Li1EffLNS1K_9ScaleType4KindE0ELNS_15FloatRoundStyleE2ESK_EENS1_15EpilogueDefaultEEEEEvvEEEEvNT_6ParamsE)
        /*0008*/ 	.word	0x000000a8


	//----- nvinfo : EIATTR_FRAME_SIZE
	.align		4
.L_15:
        /*000c*/ 	.byte	0x04, 0x11
        /*000e*/ 	.short	(.L_17 - .L_16)
	.align		4
.L_16:
        /*0010*/ 	.word	index@(_ZN7cutlass13device_kernelINS_4gemm6kernel13GemmUniversalIN4cute5tupleIJiiiiEEENS1_10collective13CollectiveMmaINS1_34MainloopSm90TmaGmmaWarpSpecializedILi5ENS5_IJNS4_1CILi2EEESB_NSA_ILi1EEEEEENS1_32KernelTmaWarpSpecializedPingpongEEENS5_IJNSA_ILi64EEENSA_ILi128EEENSA_ILi32EEEEEENS_10tfloat32_tENS5_IJlSC_lEEESK_SL_NS4_8TiledMMAINS4_8MMA_AtomIJNS4_4SM904GMMA30MMA_64x128x8_F32TF32TF32_SS_TNILNSP_7ScaleInE1ELSR_1EEEEEENS4_6LayoutINS5_IJSC_SC_SC_EEENS5_IJNSA_ILi0EEESW_SW_EEEEENS5_IJNS4_10UnderscoreESZ_SZ_EEEEENS4_23SM90_TMA_LOAD_MULTICASTENS4_14ComposedLayoutINS4_7SwizzleILi3ELi4ELi3EEENS4_18smem_ptr_flag_bitsILi32EEENSU_INS5_IJNSA_ILi8EEESI_EEENS5_IJSI_SC_EEEEEEEvNS4_8identityES12_S1C_vS1D_EENS_8epilogue10collective6detail29Sm90TmaWarpSpecializedAdapterINS1G_15DefaultEpilogueISK_SL_SL_NS1F_6thread17LinearCombinationISK_Li1EffLNS1K_9ScaleType4KindE0ELNS_15FloatRoundStyleE2ESK_EENS1_15EpilogueDefaultEEEEEvvEEEEvNT_6ParamsE)
        /*0014*/ 	.word	0x00000008


	//----- nvinfo : EIATTR_MIN_STACK_SIZE
	.align		4
.L_17:
        /*0018*/ 	.byte	0x04, 0x12
        /*001a*/ 	.short	(.L_19 - .L_18)
	.align		4
.L_18:
        /*001c*/ 	.word	index@(_ZN7cutlass13device_kernelINS_4gemm6kernel13GemmUniversalIN4cute5tupleIJiiiiEEENS1_10collective13CollectiveMmaINS1_34MainloopSm90TmaGmmaWarpSpecializedILi5ENS5_IJNS4_1CILi2EEESB_NSA_ILi1EEEEEENS1_32KernelTmaWarpSpecializedPingpongEEENS5_IJNSA_ILi64EEENSA_ILi128EEENSA_ILi32EEEEEENS_10tfloat32_tENS5_IJlSC_lEEESK_SL_NS4_8TiledMMAINS4_8MMA_AtomIJNS4_4SM904GMMA30MMA_64x128x8_F32TF32TF32_SS_TNILNSP_7ScaleInE1ELSR_1EEEEEENS4_6LayoutINS5_IJSC_SC_SC_EEENS5_IJNSA_ILi0EEESW_SW_EEEEENS5_IJNS4_10UnderscoreESZ_SZ_EEEEENS4_23SM90_TMA_LOAD_MULTICASTENS4_14ComposedLayoutINS4_7SwizzleILi3ELi4ELi3EEENS4_18smem_ptr_flag_bitsILi32EEENSU_INS5_IJNSA_ILi8EEESI_EEENS5_IJSI_SC_EEEEEEEvNS4_8identityES12_S1C_vS1D_EENS_8epilogue10collective6detail29Sm90TmaWarpSpecializedAdapterINS1G_15DefaultEpilogueISK_SL_SL_NS1F_6thread17LinearCombinationISK_Li1EffLNS1K_9ScaleType4KindE0ELNS_15FloatRoundStyleE2ESK_EENS1_15EpilogueDefaultEEEEEvvEEEEvNT_6ParamsE)
        /*0020*/ 	.word	0x00000008
.L_19:


//--------------------- .nv.compat                --------------------------
	.section	.nv.compat,"",@"SHT_CUDA_COMPAT_INFO"
	.align	4
        /*0000*/ 	.byte	0x02, 0x09, 0x01, 0x00, 0x02, 0x02, 0x04, 0x00, 0x02, 0x05, 0x05, 0x00, 0x03, 0x07, 0x01, 0x01
        /*0010*/ 	.byte	0x02, 0x03, 0x01, 0x00, 0x02, 0x06, 0x01, 0x00, 0x04, 0x0b, 0x08, 0x00, 0x00, 0x00, 0x00, 0x00
        /*0020*/ 	.byte	0x00, 0x00, 0x00, 0x00


//--------------------- .nv.info._ZN7cutlass13device_kernelINS_4gemm6kernel13GemmUniversalIN4cute5tupleIJiiiiEEENS1_10collective13CollectiveMmaINS1_34MainloopSm90TmaGmmaWarpSpecializedILi5ENS5_IJNS4_1CILi2EEESB_NSA_ILi1EEEEEENS1_32KernelTmaWarpSpecializedPingpongEEENS5_IJNSA_ILi64EEENSA_ILi128EEENSA_ILi32EEEEEENS_10tfloat32_tENS5_IJlSC_lEEESK_SL_NS4_8TiledMMAINS4_8MMA_AtomIJNS4_4SM904GMMA30MMA_64x128x8_F32TF32TF32_SS_TNILNSP_7ScaleInE1ELSR_1EEEEEENS4_6LayoutINS5_IJSC_SC_SC_EEENS5_IJNSA_ILi0EEESW_SW_EEEEENS5_IJNS4_10UnderscoreESZ_SZ_EEEEENS4_23SM90_TMA_LOAD_MULTICASTENS4_14ComposedLayoutINS4_7SwizzleILi3ELi4ELi3EEENS4_18smem_ptr_flag_bitsILi32EEENSU_INS5_IJNSA_ILi8EEESI_EEENS5_IJSI_SC_EEEEEEEvNS4_8identityES12_S1C_vS1D_EENS_8epilogue10collective6detail29Sm90TmaWarpSpecializedAdapterINS1G_15DefaultEpilogueISK_SL_SL_NS1F_6thread17LinearCombinationISK_Li1EffLNS1K_9ScaleType4KindE0ELNS_15FloatRoundStyleE2ESK_EENS1_15EpilogueDefaultEEEEEvvEEEEvNT_6ParamsE --------------------------
	.section	.nv.info._ZN7cutlass13device_kernelINS_4gemm6kernel13GemmUniversalIN4cute5tupleIJiiiiEEENS1_10collective13CollectiveMmaINS1_34MainloopSm90TmaGmmaWarpSpecializedILi5ENS5_IJNS4_1CILi2EEESB_NSA_ILi1EEEEEENS1_32KernelTmaWarpSpecializedPingpongEEENS5_IJNSA_ILi64EEENSA_ILi128EEENSA_ILi32EEEEEENS_10tfloat32_tENS5_IJlSC_lEEESK_SL_NS4_8TiledMMAINS4_8MMA_AtomIJNS4_4SM904GMMA30MMA_64x128x8_F32TF32TF32_SS_TNILNSP_7ScaleInE1ELSR_1EEEEEENS4_6LayoutINS5_IJSC_SC_SC_EEENS5_IJNSA_ILi0EEESW_SW_EEEEENS5_IJNS4_10UnderscoreESZ_SZ_EEEEENS4_23SM90_TMA_LOAD_MULTICASTENS4_14ComposedLayoutINS4_7SwizzleILi3ELi4ELi3EEENS4_18smem_ptr_flag_bitsILi32EEENSU_INS5_IJNSA_ILi8EEESI_EEENS5_IJSI_SC_EEEEEEEvNS4_8identityES12_S1C_vS1D_EENS_8epilogue10collective6detail29Sm90TmaWarpSpecializedAdapterINS1G_15DefaultEpilogueISK_SL_SL_NS1F_6thread17LinearCombinationISK_Li1EffLNS1K_9ScaleType4KindE0ELNS_15FloatRoundStyleE2ESK_EENS1_15EpilogueDefaultEEEEEvvEEEEvNT_6ParamsE,"",@"SHT_CUDA_INFO"
	.sectionflags	@""
	.align	4


	//----- nvinfo : EIATTR_CUDA_API_VERSION
	.align		4
        /*0000*/ 	.byte	0x04, 0x37
        /*0002*/ 	.short	(.L_21 - .L_20)
.L_20:
        /*0004*/ 	.word	0x00000082


	//----- nvinfo : EIATTR_KPARAM_INFO
	.align		4
.L_21:
        /*0008*/ 	.byte	0x04, 0x17
        /*000a*/ 	.short	(.L_23 - .L_22)
.L_22:
        /*000c*/ 	.word	0x00000000
        /*0010*/ 	.short	0x0000
        /*0012*/ 	.short	0x0070
        /*0014*/ 	.byte	0x00, 0xf0, 0x01, 0x10


	//----- nvinfo : EIATTR_SPARSE_MMA_MASK
	.align		4
.L_23:
        /*0018*/ 	.byte	0x03, 0x50
        /*001a*/ 	.short	0x0000


	//----- nvinfo : EIATTR_MAXREG_COUNT
	.align		4
        /*001c*/ 	.byte	0x03, 0x1b
        /*001e*/ 	.short	0x00a8


	//----- nvinfo : EIATTR_NUM_BARRIERS
	.align		4
        /*0020*/ 	.byte	0x02, 0x4c
        /*0022*/ 	.byte	0x01
	.zero		1


	//----- nvinfo : EIATTR_EXTERNS
	.align		4
        /*0024*/ 	.byte	0x04, 0x0f
        /*0026*/ 	.short	(.L_25 - .L_24)


	//   ....[0]....
	.align		4
.L_24:
        /*0028*/ 	.word	index@(__assertfail)


	//----- nvinfo : EIATTR_ANNOTATIONS
	.align		4
.L_25:
        /*002c*/ 	.byte	0x04, 0x55
        /*002e*/ 	.short	(.L_27 - .L_26)


	//   ....[0]....
.L_26:
        /*0030*/ 	.word	0x00000001
        /*0034*/ 	.byte	0xd0, 0x0d, 0x00, 0x00, 0x01, 0x00, 0x00, 0x00, 0x80, 0x14, 0x00, 0x00, 0x01, 0x00, 0x00, 0x00
        /*0044*/ 	.byte	0x80, 0x63, 0x00, 0x00, 0x01, 0x00, 0x00, 0x00, 0xb0, 0x70, 0x00, 0x00


	//----- nvinfo : EIATTR_MERCURY_ISA_VERSION
	.align		4
.L_27:
        /*0050*/ 	.byte	0x03, 0x5f
        /*0052*/ 	.short	0x0101


	//----- nvinfo : EIATTR_INT_WARP_WIDE_INSTR_OFFSETS
	.align		4
        /*0054*/ 	.byte	0x04, 0x31
        /*0056*/ 	.short	(.L_29 - .L_28)


	//   ....[0]....
.L_28:
        /*0058*/ 	.word	0x00000510


	//   ....[1]....
        /*005c*/ 	.word	0x00000530


	//   ....[2]....
        /*0060*/ 	.word	0x00000550


	//   ....[3]....
        /*0064*/ 	.word	0x00000610


	//   ....[4]....
        /*0068*/ 	.word	0x00000630


	//   ....[5]....
        /*006c*/ 	.word	0x00000690


	//   ....[6]....
        /*0070*/ 	.word	0x000007a0


	//   ....[7]....
        /*0074*/ 	.word	0x000007d0


	//   ....[8]....
        /*0078*/ 	.word	0x00002140


	//----- nvinfo : EIATTR_COOP_GROUP_MASK_REGIDS
	.align		4
.L_29:
        /*007c*/ 	.byte	0x04, 0x29
        /*007e*/ 	.short	(.L_31 - .L_30)


	//   ....[0]....
.L_30:
        /*0080*/ 	.word	0xffffffff


	//   ....[1]....
        /*0084*/ 	.word	0xffffffff


	//   ....[2]....
        /*0088*/ 	.word	0xffffffff


	//   ....[3]....
        /*008c*/ 	.word	0xffffffff


	//   ....[4]....
        /*0090*/ 	.word	0xffffffff


	//   ....[5]....
        /*0094*/ 	.word	0xffffffff


	//   ....[6]....
        /*0098*/ 	.word	0xffffffff


	//----- nvinfo : EIATTR_COOP_GROUP_INSTR_OFFSETS
	.align		4
.L_31:
        /*009c*/ 	.byte	0x04, 0x28
        /*009e*/ 	.short	(.L_33 - .L_32)


	//   ....[0]....
.L_32:
        /*00a0*/ 	.word	0x00000070


	//   ....[1]....
        /*00a4*/ 	.word	0x00000080


	//   ....[2]....
        /*00a8*/ 	.word	0x00000140


	//   ....[3]....
        /*00ac*/ 	.word	0x000002f0


	//   ....[4]....
        /*00b0*/ 	.word	0x00000330


	//   ....[5]....
        /*00b4*/ 	.word	0x000003b0


	//   ....[6]....
        /*00b8*/ 	.word	0x00000980


	//----- nvinfo : EIATTR_REG_RECONFIG
	.align		4
.L_33:
        /*00bc*/ 	.byte	0x01, 0x54
	.zero		2


	//----- nvinfo : EIATTR_SYSCALL_OFFSETS
	.align		4
        /*00c0*/ 	.byte	0x04, 0x46
        /*00c2*/ 	.short	(.L_35 - .L_34)


	//   ....[0]....
.L_34:
        /*00c4*/ 	.word	0x000018f0


	//----- nvinfo : EIATTR_MBARRIER_INSTR_OFFSETS
	.align		4
.L_35:
        /*00c8*/ 	.byte	0x04, 0x39
        /*00ca*/ 	.short	(.L_37 - .L_36)


	//   ....[0]....
.L_36:
        /*00cc*/ 	.word	0x00000240
        /*00d0*/ 	.word	0x000000ff
        /*00d4*/ 	.word	0x00000000
        /*00d8*/ 	.short	0x0100
        /*00da*/ 	.byte	0x08
	.zero		1


	//   ....[1]....
        /*00dc*/ 	.word	0x00000250
        /*00e0*/ 	.word	0x000000ff
        /*00e4*/ 	.word	0x00000028
        /*00e8*/ 	.short	0x0100
        /*00ea*/ 	.byte	0x08
	.zero		1


	//   ....[2]....
        /*00ec*/ 	.word	0x00000260
        /*00f0*/ 	.word	0x000000ff
        /*00f4*/ 	.word	0x00000008
        /*00f8*/ 	.short	0x0100
        /*00fa*/ 	.byte	0x08
	.zero		1


	//   ....[3]....
        /*00fc*/ 	.word	0x00000270
        /*0100*/ 	.word	0x000000ff
        /*0104*/ 	.word	0x00000030
        /*0108*/ 	.short	0x0100
        /*010a*/ 	.byte	0x08
	.zero		1


	//   ....[4]....
        /*010c*/ 	.word	0x00000280
        /*0110*/ 	.word	0x000000ff
        /*0114*/ 	.word	0x00000010
        /*0118*/ 	.short	0x0100
        /*011a*/ 	.byte	0x08
	.zero		1


	//   ....[5]....
        /*011c*/ 	.word	0x00000290
        /*0120*/ 	.word	0x000000ff
        /*0124*/ 	.word	0x00000038
        /*0128*/ 	.short	0x0100
        /*012a*/ 	.byte	0x08
	.zero		1


	//   ....[6]....
        /*012c*/ 	.word	0x000002a0
        /*0130*/ 	.word	0x000000ff
        /*0134*/ 	.word	0x00000018
        /*0138*/ 	.short	0x0100
        /*013a*/ 	.byte	0x08
	.zero		1


	//   ....[7]....
        /*013c*/ 	.word	0x000002b0
        /*0140*/ 	.word	0x000000ff
        /*0144*/ 	.word	0x00000040
        /*0148*/ 	.short	0x0100
        /*014a*/ 	.byte	0x08
	.zero		1


	//   ....[8]....
        /*014c*/ 	.word	0x000002c0
        /*0150*/ 	.word	0x000000ff
        /*0154*/ 	.word	0x00000020
        /*0158*/ 	.short	0x0100
        /*015a*/ 	.byte	0x08
	.zero		1


	//   ....[9]....
        /*015c*/ 	.word	0x000002d0
        /*0160*/ 	.word	0x000000ff
        /*0164*/ 	.word	0x00000048
        /*0168*/ 	.short	0x0100
        /*016a*/ 	.byte	0x08
	.zero		1


	//   ....[10]....
        /*016c*/ 	.word	0x00000820
        /*0170*/ 	.word	0x000000ff
        /*0174*/ 	.word	0x00000080
        /*0178*/ 	.short	0x0100
        /*017a*/ 	.byte	0x08
	.zero		1


	//   ....[11]....
        /*017c*/ 	.word	0x000008b0
        /*0180*/ 	.word	0x000000ff
        /*0184*/ 	.word	0x00000088
        /*0188*/ 	.short	0x0100
        /*018a*/ 	.byte	0x08
	.zero		1


	//   ....[12]....
        /*018c*/ 	.word	0x00000900
        /*0190*/ 	.word	0x000000ff
        /*0194*/ 	.word	0x00000060
        /*0198*/ 	.short	0x0100
        /*019a*/ 	.byte	0x09
	.zero		1


	//   ....[13]....
        /*019c*/ 	.word	0x00000910
        /*01a0*/ 	.word	0x000000ff
        /*01a4*/ 	.word	0x00000068
        /*01a8*/ 	.short	0x0100
        /*01aa*/ 	.byte	0x09
	.zero		1


	//   ....[14]....
        /*01ac*/ 	.word	0x00000920
        /*01b0*/ 	.word	0x000000ff
        /*01b4*/ 	.word	0x00000070
        /*01b8*/ 	.short	0x0100
        /*01ba*/ 	.byte	0x09
	.zero		1


	//   ....[15]....
        /*01bc*/ 	.word	0x00000930
        /*01c0*/ 	.word	0x000000ff
        /*01c4*/ 	.word	0x00000078
        /*01c8*/ 	.short	0x0100
        /*01ca*/ 	.byte	0x09
	.zero		1


	//   ....[16]....
        /*01cc*/ 	.word	0x000017b0
        /*01d0*/ 	.word	0x000000ff
        /*01d4*/ 	.word	0xfffffff8
        /*01d8*/ 	.short	0x010a
        /*01da*/ 	.byte	0x2b
	.zero		1


	//   ....[17]....
        /*01dc*/ 	.word	0x00001970
        /*01e0*/ 	.word	0x00000003
        /*01e4*/ 	.word	0x00000000
        /*01e8*/ 	.short	0x010a
        /*01ea*/ 	.byte	0x3f
	.zero		1


	//   ....[18]....
        /*01ec*/ 	.word	0x000019d0
        /*01f0*/ 	.word	0x00000003
        /*01f4*/ 	.word	0x00000000
        /*01f8*/ 	.short	0x010a
        /*01fa*/ 	.byte	0x3f
	.zero		1


	//   ....[19]....
        /*01fc*/ 	.word	0x00001d30
        /*0200*/ 	.word	0x000000ff
        /*0204*/ 	.word	0x00000000
        /*0208*/ 	.short	0x010a
        /*020a*/ 	.byte	0x04
	.zero		1


	//   ....[20]....
        /*020c*/ 	.word	0x00001d70
        /*0210*/ 	.word	0x000000ff
        /*0214*/ 	.word	0x00000000
        /*0218*/ 	.short	0x010a
        /*021a*/ 	.byte	0x04
	.zero		1


	//   ....[21]....
        /*021c*/ 	.word	0x00001fd0
        /*0220*/ 	.word	0x00000005
        /*0224*/ 	.word	0x00000000
        /*0228*/ 	.short	0x0101
        /*022a*/ 	.byte	0x3f
	.zero		1


	//   ....[22]....
        /*022c*/ 	.word	0x000020e0
        /*0230*/ 	.word	0x00000003
        /*0234*/ 	.word	0x00000000
        /*0238*/ 	.short	0x0101
        /*023a*/ 	.byte	0x2e
	.zero		1


	//   ....[23]....
        /*023c*/ 	.word	0x000021e0
        /*0240*/ 	.word	0x00000003
        /*0244*/ 	.word	0x00000000
        /*0248*/ 	.short	0x0101
        /*024a*/ 	.byte	0x3f
	.zero		1


	//   ....[24]....
        /*024c*/ 	.word	0x00002260
        /*0250*/ 	.word	0x000000ff
        /*0254*/ 	.word	0x00000008
        /*0258*/ 	.short	0x010a
        /*025a*/ 	.byte	0x2b
	.zero		1


	//   ....[25]....
        /*025c*/ 	.word	0x000063c0
        /*0260*/ 	.word	0x00000000
        /*0264*/ 	.word	0x00000000
        /*0268*/ 	.short	0x0101
        /*026a*/ 	.byte	0x2e
	.zero		1


	//   ....[26]....
        /*026c*/ 	.word	0x00006dd0
        /*0270*/ 	.word	0x0000000b
        /*0274*/ 	.word	0x00000028
        /*0278*/ 	.short	0x010a
        /*027a*/ 	.byte	0x3f
	.zero		1


	//   ....[27]....
        /*027c*/ 	.word	0x000071e0
        /*0280*/ 	.word	0x00000006
        /*0284*/ 	.word	0x00000088
        /*0288*/ 	.short	0x0101
        /*028a*/ 	.byte	0x3f
	.zero		1


	//   ....[28]....
        /*028c*/ 	.word	0x00007900
        /*0290*/ 	.word	0x00000007
        /*0294*/ 	.word	0x00000000
        /*0298*/ 	.short	0x010a
        /*029a*/ 	.byte	0x3f
	.zero		1


	//   ....[29]....
        /*029c*/ 	.word	0x00007980
        /*02a0*/ 	.word	0x00000006
        /*02a4*/ 	.word	0x00000000
        /*02a8*/ 	.short	0x010a
        /*02aa*/ 	.byte	0x3f
	.zero		1


	//   ....[30]....
        /*02ac*/ 	.word	0x00007a10
        /*02b0*/ 	.word	0x00000007
        /*02b4*/ 	.word	0x00000000
        /*02b8*/ 	.short	0x010a
        /*02ba*/ 	.byte	0x3f
	.zero		1


	//   ....[31]....
        /*02bc*/ 	.word	0x00007aa0
        /*02c0*/ 	.word	0x00000006
        /*02c4*/ 	.word	0x00000000
        /*02c8*/ 	.short	0x010a
        /*02ca*/ 	.byte	0x3f
	.zero		1


	//   ....[32]....
        /*02cc*/ 	.word	0x00007b30
        /*02d0*/ 	.word	0x00000005
        /*02d4*/ 	.word	0x00000000
        /*02d8*/ 	.short	0x010a
        /*02da*/ 	.byte	0x3f
	.zero		1


	//   ....[33]....
        /*02dc*/ 	.word	0x00007ba0
        /*02e0*/ 	.word	0x00000003
        /*02e4*/ 	.word	0xfffffff8
        /*02e8*/ 	.short	0x010a
        /*02ea*/ 	.byte	0x3f
	.zero		1


	//   ....[34]....
        /*02ec*/ 	.word	0x00007bf0
        /*02f0*/ 	.word	0x00000003
        /*02f4*/ 	.word	0x00000000
        /*02f8*/ 	.short	0x010a
        /*02fa*/ 	.byte	0x3f
	.zero		1


	//   ....[35]....
        /*02fc*/ 	.word	0x00007c50
        /*0300*/ 	.word	0x00000005
        /*0304*/ 	.word	0x00000000
        /*0308*/ 	.short	0x010a
        /*030a*/ 	.byte	0x3f
	.zero		1


	//   ....[36]....
        /*030c*/ 	.word	0x00007cb0
        /*0310*/ 	.word	0x00000003
        /*0314*/ 	.word	0x00000008
        /*0318*/ 	.short	0x010a
        /*031a*/ 	.byte	0x3f
	.zero		1


	//   ....[37]....
        /*031c*/ 	.word	0x00007d80
        /*0320*/ 	.word	0x0000000b
        /*0324*/ 	.word	0x00000028
        /*0328*/ 	.short	0x010a
        /*032a*/ 	.byte	0x3f
	.zero		1


	//   ....[38]....
        /*032c*/ 	.word	0x00007e50
        /*0330*/ 	.word	0x00000007
        /*0334*/ 	.word	0x00000000
        /*0338*/ 	.short	0x010a
        /*033a*/ 	.byte	0x3f
	.zero		1


	//   ....[39]....
        /*033c*/ 	.word	0x00007ea0
        /*0340*/ 	.word	0x00000006
        /*0344*/ 	.word	0x00000000
        /*0348*/ 	.short	0x010a
        /*034a*/ 	.byte	0x3f
	.zero		1


	//   ....[40]....
        /*034c*/ 	.word	0x00007ef0
        /*0350*/ 	.word	0x00000007
        /*0354*/ 	.word	0x00000000
        /*0358*/ 	.short	0x010a
        /*035a*/ 	.byte	0x3f
	.zero		1


	//   ....[41]....
        /*035c*/ 	.word	0x00007f40
        /*0360*/ 	.word	0x00000006
        /*0364*/ 	.word	0x00000000
        /*0368*/ 	.short	0x010a
        /*036a*/ 	.byte	0x3f
	.zero		1


	//----- nvinfo : EIATTR_NUM_MBARRIERS
	.align		4
.L_37:
        /*036c*/ 	.byte	0x03, 0x38
        /*036e*/ 	.short	0x0010


	//----- nvinfo : EIATTR_EXIT_INSTR_OFFSETS
	.align		4
        /*0370*/ 	.byte	0x04, 0x1c
        /*0372*/ 	.short	(.L_39 - .L_38)


	//   ....[0]....
.L_38:
        /*0374*/ 	.word	0x00001410


	//   ....[1]....
        /*0378*/ 	.word	0x00001470


	//   ....[2]....
        /*037c*/ 	.word	0x000069e0


	//   ....[3]....
        /*0380*/ 	.word	0x00006a10


	//   ....[4]....
        /*0384*/ 	.word	0x00007b80


	//----- nvinfo : EIATTR_MAX_THREADS
	.align		4
.L_39:
        /*0388*/ 	.byte	0x04, 0x05
        /*038a*/ 	.short	(.L_41 - .L_40)
.L_40:
        /*038c*/ 	.word	0x00000180
        /*0390*/ 	.word	0x00000001
        /*0394*/ 	.word	0x00000001


	//----- nvinfo : EIATTR_CRS_STACK_SIZE
	.align		4
.L_41:
        /*0398*/ 	.byte	0x04, 0x1e
        /*039a*/ 	.short	(.L_43 - .L_42)
.L_42:
        /*039c*/ 	.word	0x00000000


	//----- nvinfo : EIATTR_CBANK_PARAM_SIZE
	.align		4
.L_43:
        /*03a0*/ 	.byte	0x03, 0x19
        /*03a2*/ 	.short	0x0470


	//----- nvinfo : EIATTR_PARAM_CBANK
	.align		4
        /*03a4*/ 	.byte	0x04, 0x0a
        /*03a6*/ 	.short	(.L_45 - .L_44)
	.align		4
.L_44:
        /*03a8*/ 	.word	index@(.nv.constant0._ZN7cutlass13device_kernelINS_4gemm6kernel13GemmUniversalIN4cute5tupleIJiiiiEEENS1_10collective13CollectiveMmaINS1_34MainloopSm90TmaGmmaWarpSpecializedILi5ENS5_IJNS4_1CILi2EEESB_NSA_ILi1EEEEEENS1_32KernelTmaWarpSpecializedPingpongEEENS5_IJNSA_ILi64EEENSA_ILi128EEENSA_ILi32EEEEEENS_10tfloat32_tENS5_IJlSC_lEEESK_SL_NS4_8TiledMMAINS4_8MMA_AtomIJNS4_4SM904GMMA30MMA_64x128x8_F32TF32TF32_SS_TNILNSP_7ScaleInE1ELSR_1EEEEEENS4_6LayoutINS5_IJSC_SC_SC_EEENS5_IJNSA_ILi0EEESW_SW_EEEEENS5_IJNS4_10UnderscoreESZ_SZ_EEEEENS4_23SM90_TMA_LOAD_MULTICASTENS4_14ComposedLayoutINS4_7SwizzleILi3ELi4ELi3EEENS4_18smem_ptr_flag_bitsILi32EEENSU_INS5_IJNSA_ILi8EEESI_EEENS5_IJSI_SC_EEEEEEEvNS4_8identityES12_S1C_vS1D_EENS_8epilogue10collective6detail29Sm90TmaWarpSpecializedAdapterINS1G_15DefaultEpilogueISK_SL_SL_NS1F_6thread17LinearCombinationISK_Li1EffLNS1K_9ScaleType4KindE0ELNS_15FloatRoundStyleE2ESK_EENS1_15EpilogueDefaultEEEEEvvEEEEvNT_6ParamsE)
        /*03ac*/ 	.short	0x0210
        /*03ae*/ 	.short	0x0470


	//----- nvinfo : EIATTR_SW_WAR
	.align		4
.L_45:
        /*03b0*/ 	.byte	0x04, 0x36
        /*03b2*/ 	.short	(.L_47 - .L_46)
.L_46:
        /*03b4*/ 	.word	0x00000008
.L_47:


//--------------------- .nv.callgraph             --------------------------
	.section	.nv.callgraph,"",@"SHT_CUDA_CALLGRAPH"
	.align	4
	.sectionentsize	8
	.align		4
        /*0000*/ 	.word	0x00000000
	.align		4
        /*0004*/ 	.word	0xffffffff
	.align		4
        /*0008*/ 	.word	index@(_ZN7cutlass13device_kernelINS_4gemm6kernel13GemmUniversalIN4cute5tupleIJiiiiEEENS1_10collective13CollectiveMmaINS1_34MainloopSm90TmaGmmaWarpSpecializedILi5ENS5_IJNS4_1CILi2EEESB_NSA_ILi1EEEEEENS1_32KernelTmaWarpSpecializedPingpongEEENS5_IJNSA_ILi64EEENSA_ILi128EEENSA_ILi32EEEEEENS_10tfloat32_tENS5_IJlSC_lEEESK_SL_NS4_8TiledMMAINS4_8MMA_AtomIJNS4_4SM904GMMA30MMA_64x128x8_F32TF32TF32_SS_TNILNSP_7ScaleInE1ELSR_1EEEEEENS4_6LayoutINS5_IJSC_SC_SC_EEENS5_IJNSA_ILi0EEESW_SW_EEEEENS5_IJNS4_10UnderscoreESZ_SZ_EEEEENS4_23SM90_TMA_LOAD_MULTICASTENS4_14ComposedLayoutINS4_7SwizzleILi3ELi4ELi3EEENS4_18smem_ptr_flag_bitsILi32EEENSU_INS5_IJNSA_ILi8EEESI_EEENS5_IJSI_SC_EEEEEEEvNS4_8identityES12_S1C_vS1D_EENS_8epilogue10collective6detail29Sm90TmaWarpSpecializedAdapterINS1G_15DefaultEpilogueISK_SL_SL_NS1F_6thread17LinearCombinationISK_Li1EffLNS1K_9ScaleType4KindE0ELNS_15FloatRoundStyleE2ESK_EENS1_15EpilogueDefaultEEEEEvvEEEEvNT_6ParamsE)
	.align		4
        /*000c*/ 	.word	index@(__assertfail)
	.align		4
        /*0010*/ 	.word	0x00000000
	.align		4
        /*0014*/ 	.word	0xfffffffe
	.align		4
        /*0018*/ 	.word	0x00000000
	.align		4
        /*001c*/ 	.word	0xfffffffd
	.align		4
        /*0020*/ 	.word	0x00000000
	.align		4
        /*0024*/ 	.word	0xfffffffc


//--------------------- .nv.constant4             --------------------------
	.section	.nv.constant4,"a",@progbits
	.align	8
	.align		8
.nv.constant4:
        /*0000*/ 	.dword	__assertfail
	.align		8
        /*0008*/ 	.dword	__unnamed_1
	.align		8
        /*0010*/ 	.dword	_ZN39_INTERNAL_67086838_4_k_cu_26cce54f_71734cuda3std3__45__cpo5beginE
	.align		8
        /*0018*/ 	.dword	_ZN39_INTERNAL_67086838_4_k_cu_26cce54f_71734cuda3std3__45__cpo3endE
	.align		8
        /*0020*/ 	.dword	_ZN39_INTERNAL_67086838_4_k_cu_26cce54f_71734cuda3std3__45__cpo6cbeginE
	.align		8
        /*0028*/ 	.dword	_ZN39_INTERNAL_67086838_4_k_cu_26cce54f_71734cuda3std3__45__cpo4cendE
	.align		8
        /*0030*/ 	.dword	_ZN39_INTERNAL_67086838_4_k_cu_26cce54f_71734cuda3std3__441_GLOBAL__N__67086838_4_k_cu_26cce54f_71736ignoreE
	.align		8
        /*0038*/ 	.dword	_ZN39_INTERNAL_67086838_4_k_cu_26cce54f_71734cuda3std3__419piecewise_constructE
	.align		8
        /*0040*/ 	.dword	_ZN39_INTERNAL_67086838_4_k_cu_26cce54f_71734cuda3std3__48in_placeE
	.align		8
        /*0048*/ 	.dword	_ZN39_INTERNAL_67086838_4_k_cu_26cce54f_71734cuda3std6ranges3__45__cpo4swapE
	.align		8
        /*0050*/ 	.dword	_ZN39_INTERNAL_67086838_4_k_cu_26cce54f_71734cuda3std6ranges3__45__cpo9iter_moveE
	.align		8
        /*0058*/ 	.dword	_ZN39_INTERNAL_67086838_4_k_cu_26cce54f_71734cute7productE
	.align		8
        /*0060*/ 	.dword	_ZN39_INTERNAL_67086838_4_k_cu_26cce54f_71734cute1_E
	.align		8
        /*0068*/ 	.dword	$str$22
	.align		8
        /*0070*/ 	.dword	$str$23


//--------------------- .text._ZN7cutlass13device_kernelINS_4gemm6kernel13GemmUniversalIN4cute5tupleIJiiiiEEENS1_10collective13CollectiveMmaINS1_34MainloopSm90TmaGmmaWarpSpecializedILi5ENS5_IJNS4_1CILi2EEESB_NSA_ILi1EEEEEENS1_32KernelTmaWarpSpecializedPingpongEEENS5_IJNSA_ILi64EEENSA_ILi128EEENSA_ILi32EEEEEENS_10tfloat32_tENS5_IJlSC_lEEESK_SL_NS4_8TiledMMAINS4_8MMA_AtomIJNS4_4SM904GMMA30MMA_64x128x8_F32TF32TF32_SS_TNILNSP_7ScaleInE1ELSR_1EEEEEENS4_6LayoutINS5_IJSC_SC_SC_EEENS5_IJNSA_ILi0EEESW_SW_EEEEENS5_IJNS4_10UnderscoreESZ_SZ_EEEEENS4_23SM90_TMA_LOAD_MULTICASTENS4_14ComposedLayoutINS4_7SwizzleILi3ELi4ELi3EEENS4_18smem_ptr_flag_bitsILi32EEENSU_INS5_IJNSA_ILi8EEESI_EEENS5_IJSI_SC_EEEEEEEvNS4_8identityES12_S1C_vS1D_EENS_8epilogue10collective6detail29Sm90TmaWarpSpecializedAdapterINS1G_15DefaultEpilogueISK_SL_SL_NS1F_6thread17LinearCombinationISK_Li1EffLNS1K_9ScaleType4KindE0ELNS_15FloatRoundStyleE2ESK_EENS1_15EpilogueDefaultEEEEEvvEEEEvNT_6ParamsE --------------------------
	.section	.text._ZN7cutlass13device_kernelINS_4gemm6kernel13GemmUniversalIN4cute5tupleIJiiiiEEENS1_10collective13CollectiveMmaINS1_34MainloopSm90TmaGmmaWarpSpecializedILi5ENS5_IJNS4_1CILi2EEESB_NSA_ILi1EEEEEENS1_32KernelTmaWarpSpecializedPingpongEEENS5_IJNSA_ILi64EEENSA_ILi128EEENSA_ILi32EEEEEENS_10tfloat32_tENS5_IJlSC_lEEESK_SL_NS4_8TiledMMAINS4_8MMA_AtomIJNS4_4SM904GMMA30MMA_64x128x8_F32TF32TF32_SS_TNILNSP_7ScaleInE1ELSR_1EEEEEENS4_6LayoutINS5_IJSC_SC_SC_EEENS5_IJNSA_ILi0EEESW_SW_EEEEENS5_IJNS4_10UnderscoreESZ_SZ_EEEEENS4_23SM90_TMA_LOAD_MULTICASTENS4_14ComposedLayoutINS4_7SwizzleILi3ELi4ELi3EEENS4_18smem_ptr_flag_bitsILi32EEENSU_INS5_IJNSA_ILi8EEESI_EEENS5_IJSI_SC_EEEEEEEvNS4_8identityES12_S1C_vS1D_EENS_8epilogue10collective6detail29Sm90TmaWarpSpecializedAdapterINS1G_15DefaultEpilogueISK_SL_SL_NS1F_6thread17LinearCombinationISK_Li1EffLNS1K_9ScaleType4KindE0ELNS_15FloatRoundStyleE2ESK_EENS1_15EpilogueDefaultEEEEEvvEEEEvNT_6ParamsE,"ax",@progbits
	.align	128
.text._ZN7cutlass13device_kernelINS_4gemm6kernel13GemmUniversalIN4cute5tupleIJiiiiEEENS1_10collective13CollectiveMmaINS1_34MainloopSm90TmaGmmaWarpSpecializedILi5ENS5_IJNS4_1CILi2EEESB_NSA_ILi1EEEEEENS1_32KernelTmaWarpSpecializedPingpongEEENS5_IJNSA_ILi64EEENSA_ILi128EEENSA_ILi32EEEEEENS_10tfloat32_tENS5_IJlSC_lEEESK_SL_NS4_8TiledMMAINS4_8MMA_AtomIJNS4_4SM904GMMA30MMA_64x128x8_F32TF32TF32_SS_TNILNSP_7ScaleInE1ELSR_1EEEEEENS4_6LayoutINS5_IJSC_SC_SC_EEENS5_IJNSA_ILi0EEESW_SW_EEEEENS5_IJNS4_10UnderscoreESZ_SZ_EEEEENS4_23SM90_TMA_LOAD_MULTICASTENS4_14ComposedLayoutINS4_7SwizzleILi3ELi4ELi3EEENS4_18smem_ptr_flag_bitsILi32EEENSU_INS5_IJNSA_ILi8EEESI_EEENS5_IJSI_SC_EEEEEEEvNS4_8identityES12_S1C_vS1D_EENS_8epilogue10collective6detail29Sm90TmaWarpSpecializedAdapterINS1G_15DefaultEpilogueISK_SL_SL_NS1F_6thread17LinearCombinationISK_Li1EffLNS1K_9ScaleType4KindE0ELNS_15FloatRoundStyleE2ESK_EENS1_15EpilogueDefaultEEEEEvvEEEEvNT_6ParamsE:
        .type           _ZN7cutlass13device_kernelINS_4gemm6kernel13GemmUniversalIN4cute5tupleIJiiiiEEENS1_10collective13CollectiveMmaINS1_34MainloopSm90TmaGmmaWarpSpecializedILi5ENS5_IJNS4_1CILi2EEESB_NSA_ILi1EEEEEENS1_32KernelTmaWarpSpecializedPingpongEEENS5_IJNSA_ILi64EEENSA_ILi128EEENSA_ILi32EEEEEENS_10tfloat32_tENS5_IJlSC_lEEESK_SL_NS4_8TiledMMAINS4_8MMA_AtomIJNS4_4SM904GMMA30MMA_64x128x8_F32TF32TF32_SS_TNILNSP_7ScaleInE1ELSR_1EEEEEENS4_6LayoutINS5_IJSC_SC_SC_EEENS5_IJNSA_ILi0EEESW_SW_EEEEENS5_IJNS4_10UnderscoreESZ_SZ_EEEEENS4_23SM90_TMA_LOAD_MULTICASTENS4_14ComposedLayoutINS4_7SwizzleILi3ELi4ELi3EEENS4_18smem_ptr_flag_bitsILi32EEENSU_INS5_IJNSA_ILi8EEESI_EEENS5_IJSI_SC_EEEEEEEvNS4_8identityES12_S1C_vS1D_EENS_8epilogue10collective6detail29Sm90TmaWarpSpecializedAdapterINS1G_15DefaultEpilogueISK_SL_SL_NS1F_6thread17LinearCombinationISK_Li1EffLNS1K_9ScaleType4KindE0ELNS_15FloatRoundStyleE2ESK_EENS1_15EpilogueDefaultEEEEEvvEEEEvNT_6ParamsE,@function
        .size           _ZN7cutlass13device_kernelINS_4gemm6kernel13GemmUniversalIN4cute5tupleIJiiiiEEENS1_10collective13CollectiveMmaINS1_34MainloopSm90TmaGmmaWarpSpecializedILi5ENS5_IJNS4_1CILi2EEESB_NSA_ILi1EEEEEENS1_32KernelTmaWarpSpecializedPingpongEEENS5_IJNSA_ILi64EEENSA_ILi128EEENSA_ILi32EEEEEENS_10tfloat32_tENS5_IJlSC_lEEESK_SL_NS4_8TiledMMAINS4_8MMA_AtomIJNS4_4SM904GMMA30MMA_64x128x8_F32TF32TF32_SS_TNILNSP_7ScaleInE1ELSR_1EEEEEENS4_6LayoutINS5_IJSC_SC_SC_EEENS5_IJNSA_ILi0EEESW_SW_EEEEENS5_IJNS4_10UnderscoreESZ_SZ_EEEEENS4_23SM90_TMA_LOAD_MULTICASTENS4_14ComposedLayoutINS4_7SwizzleILi3ELi4ELi3EEENS4_18smem_ptr_flag_bitsILi32EEENSU_INS5_IJNSA_ILi8EEESI_EEENS5_IJSI_SC_EEEEEEEvNS4_8identityES12_S1C_vS1D_EENS_8epilogue10collective6detail29Sm90TmaWarpSpecializedAdapterINS1G_15DefaultEpilogueISK_SL_SL_NS1F_6thread17LinearCombinationISK_Li1EffLNS1K_9ScaleType4KindE0ELNS_15FloatRoundStyleE2ESK_EENS1_15EpilogueDefaultEEEEEvvEEEEvNT_6ParamsE,(.L_x_203 - _ZN7cutlass13device_kernelINS_4gemm6kernel13GemmUniversalIN4cute5tupleIJiiiiEEENS1_10collective13CollectiveMmaINS1_34MainloopSm90TmaGmmaWarpSpecializedILi5ENS5_IJNS4_1CILi2EEESB_NSA_ILi1EEEEEENS1_32KernelTmaWarpSpecializedPingpongEEENS5_IJNSA_ILi64EEENSA_ILi128EEENSA_ILi32EEEEEENS_10tfloat32_tENS5_IJlSC_lEEESK_SL_NS4_8TiledMMAINS4_8MMA_AtomIJNS4_4SM904GMMA30MMA_64x128x8_F32TF32TF32_SS_TNILNSP_7ScaleInE1ELSR_1EEEEEENS4_6LayoutINS5_IJSC_SC_SC_EEENS5_IJNSA_ILi0EEESW_SW_EEEEENS5_IJNS4_10UnderscoreESZ_SZ_EEEEENS4_23SM90_TMA_LOAD_MULTICASTENS4_14ComposedLayoutINS4_7SwizzleILi3ELi4ELi3EEENS4_18smem_ptr_flag_bitsILi32EEENSU_INS5_IJNSA_ILi8EEESI_EEENS5_IJSI_SC_EEEEEEEvNS4_8identityES12_S1C_vS1D_EENS_8epilogue10collective6detail29Sm90TmaWarpSpecializedAdapterINS1G_15DefaultEpilogueISK_SL_SL_NS1F_6thread17LinearCombinationISK_Li1EffLNS1K_9ScaleType4KindE0ELNS_15FloatRoundStyleE2ESK_EENS1_15EpilogueDefaultEEEEEvvEEEEvNT_6ParamsE)
        .other          _ZN7cutlass13device_kernelINS_4gemm6kernel13GemmUniversalIN4cute5tupleIJiiiiEEENS1_10collective13CollectiveMmaINS1_34MainloopSm90TmaGmmaWarpSpecializedILi5ENS5_IJNS4_1CILi2EEESB_NSA_ILi1EEEEEENS1_32KernelTmaWarpSpecializedPingpongEEENS5_IJNSA_ILi64EEENSA_ILi128EEENSA_ILi32EEEEEENS_10tfloat32_tENS5_IJlSC_lEEESK_SL_NS4_8TiledMMAINS4_8MMA_AtomIJNS4_4SM904GMMA30MMA_64x128x8_F32TF32TF32_SS_TNILNSP_7ScaleInE1ELSR_1EEEEEENS4_6LayoutINS5_IJSC_SC_SC_EEENS5_IJNSA_ILi0EEESW_SW_EEEEENS5_IJNS4_10UnderscoreESZ_SZ_EEEEENS4_23SM90_TMA_LOAD_MULTICASTENS4_14ComposedLayoutINS4_7SwizzleILi3ELi4ELi3EEENS4_18smem_ptr_flag_bitsILi32EEENSU_INS5_IJNSA_ILi8EEESI_EEENS5_IJSI_SC_EEEEEEEvNS4_8identityES12_S1C_vS1D_EENS_8epilogue10collective6detail29Sm90TmaWarpSpecializedAdapterINS1G_15DefaultEpilogueISK_SL_SL_NS1F_6thread17LinearCombinationISK_Li1EffLNS1K_9ScaleType4KindE0ELNS_15FloatRoundStyleE2ESK_EENS1_15EpilogueDefaultEEEEEvvEEEEvNT_6ParamsE,@"STO_CUDA_ENTRY STV_DEFAULT"
_ZN7cutlass13device_kernelINS_4gemm6kernel13GemmUniversalIN4cute5tupleIJiiiiEEENS1_10collective13CollectiveMmaINS1_34MainloopSm90TmaGmmaWarpSpecializedILi5ENS5_IJNS4_1CILi2EEESB_NSA_ILi1EEEEEENS1_32KernelTmaWarpSpecializedPingpongEEENS5_IJNSA_ILi64EEENSA_ILi128EEENSA_ILi32EEEEEENS_10tfloat32_tENS5_IJlSC_lEEESK_SL_NS4_8TiledMMAINS4_8MMA_AtomIJNS4_4SM904GMMA30MMA_64x128x8_F32TF32TF32_SS_TNILNSP_7ScaleInE1ELSR_1EEEEEENS4_6LayoutINS5_IJSC_SC_SC_EEENS5_IJNSA_ILi0EEESW_SW_EEEEENS5_IJNS4_10UnderscoreESZ_SZ_EEEEENS4_23SM90_TMA_LOAD_MULTICASTENS4_14ComposedLayoutINS4_7SwizzleILi3ELi4ELi3EEENS4_18smem_ptr_flag_bitsILi32EEENSU_INS5_IJNSA_ILi8EEESI_EEENS5_IJSI_SC_EEEEEEEvNS4_8identityES12_S1C_vS1D_EENS_8epilogue10collective6detail29Sm90TmaWarpSpecializedAdapterINS1G_15DefaultEpilogueISK_SL_SL_NS1F_6thread17LinearCombinationISK_Li1EffLNS1K_9ScaleType4KindE0ELNS_15FloatRoundStyleE2ESK_EENS1_15EpilogueDefaultEEEEEvvEEEEvNT_6ParamsE:
[----:B------:R-:W0:Y:S02]  /*0000*/  LDC R1, c[0x0][0x28] ;  /* 0x00000a00ff017b82 */ /* 0x000e240000000800 */
[----:B0-----:R-:W-:Y:S01]  /*0010*/  VIADD R1, R1, 0xfffffff8 ;  /* 0xfffffff801017836 */ /* 0x001fe20000000000 */
[----:B------:R-:W0:Y:S01]  /*0020*/  S2R R4, SR_TID.X ;  /* 0x0000000000047919 */ /* 0x000e220000002100 */
[----:B------:R-:W-:Y:S01]  /*0030*/  ELECT P0, URZ, PT ;  /* 0x00000000003f782f */ /* 0x000fe20003800000 */
[----:B------:R-:W-:Y:S01]  /*0040*/  BSSY B0, `(.L_x_0) ;  /* 0x000000f000007945 */ /* 0x000fe20003800000 */
[--C-:B0-----:R-:W-:Y:S02]  /*0050*/  SHF.R.U32.HI R0, RZ, 0x5, R4.reuse ;  /* 0x00000005ff007819 */ /* 0x101fe40000011604 */
[----:B------:R-:W-:-:S03]  /*0060*/  SHF.R.U32.HI R7, RZ, 0x7, R4 ;  /* 0x00000007ff077819 */ /* 0x000fc60000011604 */
[----:B------:R-:W0:Y:S04]  /*0070*/  SHFL.IDX PT, R2, R0, RZ, 0x1f ;  /* 0x00001fff00027589 */ /* 0x000e2800000e0000 */
[----:B------:R1:W2:Y:S01]  /*0080*/  SHFL.IDX PT, R10, R7, RZ, 0x1f ;  /* 0x00001fff070a7589 */ /* 0x0002a200000e0000 */
[----:B0-----:R-:W-:-:S13]  /*0090*/  ISETP.NE.OR P0, PT, R2, RZ, !P0 ;  /* 0x000000ff0200720c */ /* 0x001fda0004705670 */
[----:B-12---:R-:W-:Y:S05]  /*00a0*/  @P0 BRA `(.L_x_1) ;  /* 0x0000000000200947 */ /* 0x006fea0003800000 */
[----:B------:R-:W-:Y:S02]  /*00b0*/  ULDC.64 UR4, c[0x0][0x198] ;  /* 0x0000660000047ab9 */ /* 0x000fe40000000a00 */
[----:B------:R-:W-:Y:S02]  /*00c0*/  UIADD3 UR6, UP0, UR4, 0xf0, URZ ;  /* 0x000000f004067890 */ /* 0x000fe4000ff1e03f */
[----:B------:R-:W-:Y:S02]  /*00d0*/  UIADD3 UR4, UP1, UR4, 0x1f0, URZ ;  /* 0x000001f004047890 */ /* 0x000fe4000ff3e03f */
[----:B------:R-:W-:Y:S02]  /*00e0*/  UIADD3.X UR7, URZ, UR5, URZ, UP0, !UPT ;  /* 0x000000053f077290 */ /* 0x000fe400087fe43f */
[----:B------:R-:W-:-:S07]  /*00f0*/  UIADD3.X UR5, URZ, UR5, URZ, UP1, !UPT ;  /* 0x000000053f057290 */ /* 0x000fce0008ffe43f */
[----:B------:R0:W-:Y:S02]  /*0100*/  UTMACCTL.PF [UR6] ;  /* 0x00000000060079b9 */ /* 0x0001e40008040000 */
[----:B------:R0:W-:Y:S02]  /*0110*/  UTMACCTL.PF [UR4] ;  /* 0x00000000040079b9 */ /* 0x0001e40008040000 */
[----:B0-----:R-:W-:Y:S01]  /*0120*/  NOP ;  /* 0x0000000000007918 */ /* 0x001fe20000000000 */
.L_x_1:
[----:B------:R-:W-:Y:S05]  /*0130*/  BSYNC B0 ;  /* 0x0000000000007941 */ /* 0x000fea0003800000 */
.L_x_0:
[----:B------:R-:W0:Y:S02]  /*0140*/  SHFL.IDX PT, R9, R0, RZ, 0x1f ;  /* 0x00001fff00097589 */ /* 0x000e2400000e0000 */
[----:B0-----:R-:W-:-:S13]  /*0150*/  ISETP.NE.AND P0, PT, R9, RZ, PT ;  /* 0x000000ff0900720c */ /* 0x001fda0003f05270 */
[----:B------:R-:W-:Y:S05]  /*0160*/  @P0 BRA `(.L_x_2) ;  /* 0x0000000000600947 */ /* 0x000fea0003800000 */
[----:B------:R-:W0:Y:S01]  /*0170*/  S2UR UR8, SR_CgaCtaId ;  /* 0x00000000000879c3 */ /* 0x000e220000008800 */
[----:B------:R-:W-:Y:S01]  /*0180*/  UMOV UR4, 0x400 ;  /* 0x0000040000047882 */ /* 0x000fe20000000000 */
[----:B------:R-:W-:Y:S01]  /*0190*/  UMOV UR5, 0x1 ;  /* 0x0000000100057882 */ /* 0x000fe20000000000 */
[----:B------:R-:W-:Y:S01]  /*01a0*/  UMOV UR6, 0x3 ;  /* 0x0000000300067882 */ /* 0x000fe20000000000 */
[----:B------:R-:W-:Y:S01]  /*01b0*/  ELECT P0, URZ, PT ;  /* 0x00000000003f782f */ /* 0x000fe20003800000 */
[----:B------:R-:W-:-:S04]  /*01c0*/  UIADD3 UR6, -UR6, 0x100000, URZ ;  /* 0x0010000006067890 */ /* 0x000fc8000fffe13f */
[----:B------:R-:W-:Y:S02]  /*01d0*/  USHF.L.U32 UR7, UR6, 0xb, URZ ;  /* 0x0000000b06077899 */ /* 0x000fe4000800063f */
[----:B------:R-:W-:Y:S02]  /*01e0*/  USHF.L.U32 UR6, UR6, 0x1, URZ ;  /* 0x0000000106067899 */ /* 0x000fe4000800063f */
[----:B0-----:R-:W-:Y:S02]  /*01f0*/  ULEA UR8, UR8, UR4, 0x18 ;  /* 0x0000000408087291 */ /* 0x001fe4000f8ec03f */
[----:B------:R-:W-:-:S04]  /*0200*/  UIADD3 UR4, -UR5, 0x100000, URZ ;  /* 0x0010000005047890 */ /* 0x000fc8000fffe13f */
[----:B------:R-:W-:Y:S02]  /*0210*/  USHF.L.U32 UR5, UR4, 0xb, URZ ;  /* 0x0000000b04057899 */ /* 0x000fe4000800063f */
[----:B------:R-:W-:Y:S01]  /*0220*/  USHF.L.U32 UR4, UR4, 0x1, URZ ;  /* 0x0000000104047899 */ /* 0x000fe2000800063f */
[----:B------:R-:W0:Y:S11]  /*0230*/  FENCE.VIEW.ASYNC.S ;  /* 0x00000000000073c6 */ /* 0x000e360000000000 */
[----:B0-----:R0:W1:Y:S01]  /*0240*/  SYNCS.EXCH.64 URZ, [UR8], UR4 ;  /* 0x00000004083f75b2 */ /* 0x0010620008000100 */
[----:B------:R0:W2:Y:S01]  /*0250*/  SYNCS.EXCH.64 URZ, [UR8+0x28], UR6 ;  /* 0x00002806083f75b2 */ /* 0x0000a20008000100 */
[----:B------:R0:W3:Y:S01]  /*0260*/  SYNCS.EXCH.64 URZ, [UR8+0x8], UR4 ;  /* 0x00000804083f75b2 */ /* 0x0000e20008000100 */
[----:B------:R0:W4:Y:S01]  /*0270*/  SYNCS.EXCH.64 URZ, [UR8+0x30], UR6 ;  /* 0x00003006083f75b2 */ /* 0x0001220008000100 */
[----:B------:R0:W0:Y:S01]  /*0280*/  SYNCS.EXCH.64 URZ, [UR8+0x10], UR4 ;  /* 0x00001004083f75b2 */ /* 0x0000220008000100 */
[----:B------:R0:W0:Y:S01]  /*0290*/  SYNCS.EXCH.64 URZ, [UR8+0x38], UR6 ;  /* 0x00003806083f75b2 */ /* 0x0000220008000100 */
[----:B------:R0:W0:Y:S01]  /*02a0*/  SYNCS.EXCH.64 URZ, [UR8+0x18], UR4 ;  /* 0x00001804083f75b2 */ /* 0x0000220008000100 */
[----:B------:R0:W0:Y:S01]  /*02b0*/  SYNCS.EXCH.64 URZ, [UR8+0x40], UR6 ;  /* 0x00004006083f75b2 */ /* 0x0000220008000100 */
[----:B------:R0:W0:Y:S01]  /*02c0*/  SYNCS.EXCH.64 URZ, [UR8+0x20], UR4 ;  /* 0x00002004083f75b2 */ /* 0x0000220008000100 */
[----:B------:R0:W0:Y:S01]  /*02d0*/  SYNCS.EXCH.64 URZ, [UR8+0x48], UR6 ;  /* 0x00004806083f75b2 */ /* 0x0000220008000100 */
[----:B------:R-:W-:Y:S01]  /*02e0*/  NOP ;  /* 0x0000000000007918 */ /* 0x000fe20000000000 */
.L_x_2:
[----:B------:R-:W5:Y:S01]  /*02f0*/  SHFL.IDX PT, R12, R0, RZ, 0x1f ;  /* 0x00001fff000c7589 */ /* 0x000f6200000e0000 */
[----:B------:R-:W1:Y:S01]  /*0300*/  S2UR UR12, SR_CTAID.X ;  /* 0x00000000000c79c3 */ /* 0x000e620000002500 */
[----:B------:R-:W-:Y:S02]  /*0310*/  SHF.R.S32.HI R3, RZ, 0x1f, R4 ;  /* 0x0000001fff037819 */ /* 0x000fe40000011404 */
[----:B------:R-:W-:Y:S01]  /*0320*/  ELECT P0, URZ, PT ;  /* 0x00000000003f782f */ /* 0x000fe20003800000 */
[----:B------:R-:W2:Y:S01]  /*0330*/  SHFL.IDX PT, R11, R0, RZ, 0x1f ;  /* 0x00001fff000b7589 */ /* 0x000ea200000e0000 */
[----:B0-----:R-:W-:Y:S01]  /*0340*/  ULDC UR4, c[0x0][0x150] ;  /* 0x0000540000047ab9 */ /* 0x001fe20000000800 */
[----:B------:R-:W-:Y:S02]  /*0350*/  LEA.HI R3, R3, R4, RZ, 0x7 ;  /* 0x0000000403037211 */ /* 0x000fe400078f38ff */
[----:B------:R-:W-:Y:S01]  /*0360*/  ELECT P1, URZ, PT ;  /* 0x00000000003f782f */ /* 0x000fe20003820000 */
[----:B------:R-:W0:Y:S01]  /*0370*/  S2R R6, SR_CTAID.Y ;  /* 0x0000000000067919 */ /* 0x000e220000002600 */
[----:B------:R-:W3:Y:S01]  /*0380*/  LDC R14, c[0x0][0x144] ;  /* 0x00005100ff0e7b82 */ /* 0x000ee20000000800 */
[----:B------:R-:W-:Y:S01]  /*0390*/  LOP3.LUT R3, R3, 0xffffff80, RZ, 0xc0, !PT ;  /* 0xffffff8003037812 */ /* 0x000fe200078ec0ff */
[----:B------:R-:W-:Y:S01]  /*03a0*/  UMOV UR11, 0x80 ;  /* 0x00000080000b7882 */ /* 0x000fe20000000000 */
[----:B------:R-:W4:Y:S01]  /*03b0*/  SHFL.IDX PT, R16, R7, RZ, 0x1f ;  /* 0x00001fff07107589 */ /* 0x000f2200000e0000 */
[----:B------:R-:W-:Y:S01]  /*03c0*/  NOP ;  /* 0x0000000000007918 */ /* 0x000fe20000000000 */
[----:B------:R-:W-:Y:S01]  /*03d0*/  NOP ;  /* 0x0000000000007918 */ /* 0x000fe20000000000 */
[----:B------:R-:W-:Y:S01]  /*03e0*/  IMAD.IADD R5, R4, 0x1, -R3 ;  /* 0x0000000104057824 */ /* 0x000fe200078e0a03 */
[C---:B------:R-:W-:Y:S01]  /*03f0*/  ISETP.NE.AND P4, PT, R10.reuse, RZ, PT ;  /* 0x000000ff0a00720c */ /* 0x040fe20003f85270 */
[----:B------:R-:W4:Y:S01]  /*0400*/  LDC R15, c[0x0][0x140] ;  /* 0x00005000ff0f7b82 */ /* 0x000f220000000800 */
[----:B------:R-:W-:-:S02]  /*0410*/  VIADD R36, R10, 0xffffffff ;  /* 0xffffffff0a247836 */ /* 0x000fc40000000000 */
[----:B------:R-:W-:Y:S01]  /*0420*/  SHF.R.S32.HI R8, RZ, 0x1f, R5 ;  /* 0x0000001fff087819 */ /* 0x000fe20000011405 */
[----:B------:R-:W-:Y:S02]  /*0430*/  IMAD.MOV.U32 R89, RZ, RZ, 0x1 ;  /* 0x00000001ff597424 */ /* 0x000fe400078e00ff */
[----:B------:R-:W-:Y:S02]  /*0440*/  ISETP.GE.U32.AND P6, PT, R36, 0x2, PT ;  /* 0x000000022400780c */ /* 0x000fe40003fc6070 */
[----:B-----5:R-:W-:Y:S01]  /*0450*/  ISETP.NE.OR P0, PT, R12, RZ, !P0 ;  /* 0x000000ff0c00720c */ /* 0x020fe20004705670 */
[----:B------:R-:W5:Y:S01]  /*0460*/  LDC R25, c[0x0][0x148] ;  /* 0x00005200ff197b82 */ /* 0x000f620000000800 */
[----:B-1----:R-:W-:Y:S02]  /*0470*/  I2FP.F32.U32 R12, UR12 ;  /* 0x0000000c000c7c45 */ /* 0x002fe40008201000 */
[----:B------:R-:W-:Y:S02]  /*0480*/  LEA.HI R3, R8, R5, RZ, 0x3 ;  /* 0x0000000508037211 */ /* 0x000fe400078f18ff */
[----:B--2---:R-:W-:Y:S01]  /*0490*/  ISETP.NE.OR P1, PT, R11, RZ, !P1 ;  /* 0x000000ff0b00720c */ /* 0x004fe20004f25670 */
[----:B------:R-:W-:Y:S01]  /*04a0*/  FMUL R13, R12, UR4 ;  /* 0x000000040c0d7c20 */ /* 0x000fe20008400000 */
[--C-:B------:R-:W-:Y:S01]  /*04b0*/  SHF.R.S32.HI R0, RZ, 0x3, R3.reuse ;  /* 0x00000003ff007819 */ /* 0x100fe20000011403 */
[----:B------:R-:W-:Y:S01]  /*04c0*/  ULDC UR4, c[0x0][0x154] ;  /* 0x0000550000047ab9 */ /* 0x000fe20000000800 */
[----:B------:R-:W-:-:S02]  /*04d0*/  SHF.R.S32.HI R3, RZ, 0x1f, R3 ;  /* 0x0000001fff037819 */ /* 0x000fc40000011403 */
[----:B------:R-:W-:Y:S01]  /*04e0*/  SHF.R.S32.HI R12, RZ, 0x1f, R9 ;  /* 0x0000001fff0c7819 */ /* 0x000fe20000011409 */
[----:B------:R-:W1:Y:S01]  /*04f0*/  F2I.U32.TRUNC.NTZ R13, R13 ;  /* 0x0000000d000d7305 */ /* 0x000e62000020f000 */
[----:B------:R-:W-:Y:S01]  /*0500*/  LEA.HI R11, R3, R0, RZ, 0x2 ;  /* 0x00000000030b7211 */ /* 0x000fe200078f10ff */
[----:B------:R-:W-:Y:S01]  /*0510*/  VOTEU.ALL UP1, P0 ;  /* 0x00000000003f7886 */ /* 0x000fe20000020000 */
[----:B------:R-:W-:Y:S01]  /*0520*/  LEA.HI R12, R12, R9, RZ, 0x2 ;  /* 0x000000090c0c7211 */ /* 0x000fe200078f10ff */
[----:B------:R-:W-:Y:S01]  /*0530*/  VOTEU.ALL UP0, P0 ;  /* 0x00000000003f7886 */ /* 0x000fe20000000000 */
[----:B------:R-:W-:Y:S01]  /*0540*/  SHF.R.S32.HI R3, RZ, 0x1f, R2 ;  /* 0x0000001fff037819 */ /* 0x000fe20000011402 */
[----:B------:R-:W-:Y:S01]  /*0550*/  VOTEU.ALL UP2, P1 ;  /* 0x00000000003f7886 */ /* 0x000fe20000840000 */
[----:B------:R-:W-:Y:S01]  /*0560*/  LOP3.LUT R11, R11, 0xfffffffc, RZ, 0xc0, !PT ;  /* 0xfffffffc0b0b7812 */ /* 0x000fe200078ec0ff */
[----:B------:R-:W2:Y:S01]  /*0570*/  @!UP1 S2UR UR7, SR_CgaCtaId ;  /* 0x00000000000799c3 */ /* 0x000ea20000008800 */
[----:B------:R-:W-:Y:S01]  /*0580*/  LOP3.LUT R12, R12, 0x3ffffffc, RZ, 0xc0, !PT ;  /* 0x3ffffffc0c0c7812 */ /* 0x000fe200078ec0ff */
[----:B------:R-:W-:Y:S01]  /*0590*/  @!UP1 UMOV UR6, 0x400 ;  /* 0x0000040000069882 */ /* 0x000fe20000000000 */
[----:B------:R-:W-:Y:S01]  /*05a0*/  LEA.HI R3, R3, R2, RZ, 0x2 ;  /* 0x0000000203037211 */ /* 0x000fe200078f10ff */
[----:B------:R-:W-:Y:S01]  /*05b0*/  IMAD.IADD R11, R0, 0x1, -R11 ;  /* 0x00000001000b7824 */ /* 0x000fe200078e0a0b */
[----:B------:R-:W-:Y:S01]  /*05c0*/  @!UP2 UMOV UR9, 0x400 ;  /* 0x000004000009a882 */ /* 0x000fe20000000000 */
[----:B------:R-:W-:Y:S01]  /*05d0*/  IMAD.IADD R12, R9, 0x1, -R12 ;  /* 0x00000001090c7824 */ /* 0x000fe200078e0a0c */
[----:B------:R-:W-:Y:S01]  /*05e0*/  LOP3.LUT R3, R3, 0xfffffffc, RZ, 0xc0, !PT ;  /* 0xfffffffc03037812 */ /* 0x000fe200078ec0ff */
[----:B------:R-:W5:Y:S01]  /*05f0*/  @!UP2 S2UR UR10, SR_CgaCtaId ;  /* 0x00000000000aa9c3 */ /* 0x000f620000008800 */
[----:B-1----:R-:W-:Y:S01]  /*0600*/  IMAD.MOV R13, RZ, RZ, -R13 ;  /* 0x000000ffff0d7224 */ /* 0x002fe200078e0a0d */
[----:B------:R-:W-:Y:S01]  /*0610*/  VOTEU.ALL UP3, P1 ;  /* 0x00000000003f7886 */ /* 0x000fe20000860000 */
[----:B------:R-:W-:Y:S01]  /*0620*/  IMAD R11, R12, 0x4, R11 ;  /* 0x000000040c0b7824 */ /* 0x000fe200078e020b */
[----:B------:R-:W-:Y:S01]  /*0630*/  VOTEU.ALL UP4, P1 ;  /* 0x00000000003f7886 */ /* 0x000fe20000880000 */
[----:B------:R-:W-:Y:S01]  /*0640*/  IMAD.IADD R9, R2, 0x1, -R3 ;  /* 0x0000000102097824 */ /* 0x000fe200078e0a03 */
[----:B0-----:R-:W-:Y:S01]  /*0650*/  I2FP.F32.U32 R2, R6 ;  /* 0x0000000600027245 */ /* 0x001fe20000201000 */
[----:B---3--:R-:W-:Y:S01]  /*0660*/  IMAD R21, R14, R13, UR12 ;  /* 0x0000000c0e157e24 */ /* 0x008fe2000f8e020d */
[C---:B------:R-:W-:Y:S01]  /*0670*/  LEA.HI R0, R11.reuse, R11, RZ, 0x1 ;  /* 0x0000000b0b007211 */ /* 0x040fe200078f08ff */
[C---:B------:R-:W-:Y:S01]  /*0680*/  IMAD.SHL.U32 R88, R11.reuse, 0x4, RZ ;  /* 0x000000040b587824 */ /* 0x040fe200078e00ff */
[----:B------:R-:W-:Y:S01]  /*0690*/  VOTEU.ALL UP5, P1 ;  /* 0x00000000003f7886 */ /* 0x000fe200008a0000 */
[----:B------:R-:W-:Y:S01]  /*06a0*/  FMUL R2, R2, UR4 ;  /* 0x0000000402027c20 */ /* 0x000fe20008400000 */
[----:B------:R-:W-:Y:S01]  /*06b0*/  LOP3.LUT R0, R0, 0xfffffffe, RZ, 0xc0, !PT ;  /* 0xfffffffe00007812 */ /* 0x000fe200078ec0ff */
[----:B------:R-:W-:Y:S01]  /*06c0*/  UMOV UR4, 0x20 ;  /* 0x0000002000047882 */ /* 0x000fe20000000000 */
[----:B------:R-:W-:Y:S01]  /*06d0*/  LOP3.LUT R88, R11, 0xc, R88, 0x78, !PT ;  /* 0x0000000c0b587812 */ /* 0x000fe200078e7858 */
[----:B------:R-:W-:-:S04]  /*06e0*/  @!UP1 UIADD3 UR4, -UR4, 0x100000, URZ ;  /* 0x0010000004049890 */ /* 0x000fc8000fffe13f */
[----:B------:R-:W-:Y:S02]  /*06f0*/  @!UP1 USHF.L.U32 UR5, UR4, 0xb, URZ ;  /* 0x0000000b04059899 */ /* 0x000fe4000800063f */
[----:B------:R-:W-:Y:S01]  /*0700*/  @!UP1 USHF.L.U32 UR4, UR4, 0x1, URZ ;  /* 0x0000000104049899 */ /* 0x000fe2000800063f */
[----:B----4-:R-:W-:Y:S01]  /*0710*/  ISETP.EQ.U32.AND P2, PT, R15, 0x1, PT ;  /* 0x000000010f00780c */ /* 0x010fe20003f42070 */
[----:B------:R-:W-:Y:S01]  /*0720*/  IMAD.IADD R0, R11, 0x1, -R0 ;  /* 0x000000010b007824 */ /* 0x000fe200078e0a00 */
[----:B------:R-:W0:Y:S01]  /*0730*/  F2I.U32.TRUNC.NTZ R2, R2 ;  /* 0x0000000200027305 */ /* 0x000e22000020f000 */
[----:B--2---:R-:W-:Y:S01]  /*0740*/  @!UP1 ULEA UR8, UR7, UR6, 0x18 ;  /* 0x0000000607089291 */ /* 0x004fe2000f8ec03f */
[----:B------:R-:W-:Y:S01]  /*0750*/  R2UR UR43, R16 ;  /* 0x00000000102b72ca */ /* 0x000fe200000e0000 */
[----:B------:R-:W-:-:S04]  /*0760*/  @!UP2 UIADD3 UR6, -UR11, 0x100000, URZ ;  /* 0x001000000b06a890 */ /* 0x000fc8000fffe13f */
[----:B------:R-:W-:Y:S02]  /*0770*/  @!UP2 USHF.L.U32 UR7, UR6, 0xb, URZ ;  /* 0x0000000b0607a899 */ /* 0x000fe4000800063f */
[----:B------:R-:W-:Y:S01]  /*0780*/  @!UP2 USHF.L.U32 UR6, UR6, 0x1, URZ ;  /* 0x000000010606a899 */ /* 0x000fe2000800063f */
[----:B------:R-:W-:Y:S01]  /*0790*/  ISETP.NE.AND P3, PT, R0, R21, PT ;  /* 0x000000150000720c */ /* 0x000fe20003f65270 */
[----:B------:R-:W-:Y:S01]  /*07a0*/  VOTEU.ALL UP1, P0 ;  /* 0x00000000003f7886 */ /* 0x000fe20000020000 */
[----:B-----5:R-:W-:Y:S01]  /*07b0*/  @!UP2 ULEA UR9, UR10, UR9, 0x18 ;  /* 0x000000090a09a291 */ /* 0x020fe2000f8ec03f */
[----:B------:R-:W-:Y:S01]  /*07c0*/  LOP3.LUT P0, RZ, R5, 0x7, RZ, 0xc0, !PT ;  /* 0x0000000705ff7812 */ /* 0x000fe2000780c0ff */
[----:B------:R-:W-:Y:S01]  /*07d0*/  VOTEU.ALL UP2, P1 ;  /* 0x00000000003f7886 */ /* 0x000fe20000840000 */
[----:B------:R-:W-:Y:S02]  /*07e0*/  ISETP.NE.AND P1, PT, R9, 0x3, PT ;  /* 0x000000030900780c */ /* 0x000fe40003f25270 */
[----:B------:R-:W-:-:S02]  /*07f0*/  ISETP.LT.U32.AND P0, PT, R88, 0x4, !P0 ;  /* 0x000000045800780c */ /* 0x000fc40004701070 */
[----:B------:R-:W-:Y:S01]  /*0800*/  ISETP.EQ.OR P1, PT, R9, RZ, !P1 ;  /* 0x000000ff0900720c */ /* 0x000fe20004f22670 */
[----:B------:R-:W1:Y:S02]  /*0810*/  FENCE.VIEW.ASYNC.S ;  /* 0x00000000000073c6 */ /* 0x000e640000000000 */
[----:B-1----:R1:W2:Y:S01]  /*0820*/  @!UP0 SYNCS.EXCH.64 URZ, [UR8+0x80], UR4 ;  /* 0x00008004083f85b2 */ /* 0x0022a20008000100 */
[----:B0-----:R-:W-:Y:S01]  /*0830*/  IMAD.MOV R20, RZ, RZ, -R2 ;  /* 0x000000ffff147224 */ /* 0x001fe200078e0a02 */
[----:B------:R-:W-:-:S03]  /*0840*/  @P3 LEA.HI R0, R88, R88, RZ, 0x1 ;  /* 0x0000005858003211 */ /* 0x000fc600078f08ff */
[----:B------:R-:W-:Y:S01]  /*0850*/  IMAD R3, R25, R20, R6 ;  /* 0x0000001419037224 */ /* 0x000fe200078e0206 */
[----:B------:R-:W-:Y:S02]  /*0860*/  ISETP.EQ.AND P1, PT, R10, RZ, P1 ;  /* 0x000000ff0a00720c */ /* 0x000fe40000f22270 */
[----:B------:R-:W-:Y:S02]  /*0870*/  @P3 SHF.R.S32.HI R0, RZ, 0x1, R0 ;  /* 0x00000001ff003819 */ /* 0x000fe40000011400 */
[----:B------:R-:W-:Y:S02]  /*0880*/  SEL R23, RZ, 0x1, !P1 ;  /* 0x00000001ff177807 */ /* 0x000fe40004800000 */
[----:B------:R-:W-:Y:S02]  /*0890*/  @P3 ISETP.NE.AND P5, PT, R0, R3, PT ;  /* 0x000000030000320c */ /* 0x000fe40003fa5270 */
[----:B------:R-:W-:Y:S01]  /*08a0*/  SEL R0, RZ, 0x1, !P0 ;  /* 0x00000001ff007807 */ /* 0x000fe20004000000 */
[----:B------:R1:W0:Y:S01]  /*08b0*/  @!UP1 SYNCS.EXCH.64 URZ, [UR8+0x88], UR4 ;  /* 0x00008804083f95b2 */ /* 0x0002220008000100 */
[----:B------:R-:W-:Y:S01]  /*08c0*/  NOP ;  /* 0x0000000000007918 */ /* 0x000fe20000000000 */
[----:B------:R-:W-:-:S02]  /*08d0*/  @P3 SEL R89, RZ, 0x1, P5 ;  /* 0x00000001ff593807 */ /* 0x000fc40002800000 */
[----:B------:R-:W-:Y:S02]  /*08e0*/  SEL R23, R23, 0x2, P6 ;  /* 0x0000000217177807 */ /* 0x000fe40003000000 */
[----:B------:R-:W-:Y:S01]  /*08f0*/  LOP3.LUT R89, R89, R0, RZ, 0xc0, !PT ;  /* 0x0000000059597212 */ /* 0x000fe200078ec0ff */
[----:B------:R1:W3:Y:S01]  /*0900*/  @!UP2 SYNCS.EXCH.64 URZ, [UR9+0x60], UR6 ;  /* 0x00006006093fa5b2 */ /* 0x0002e20008000100 */
[----:B------:R1:W4:Y:S01]  /*0910*/  @!UP3 SYNCS.EXCH.64 URZ, [UR9+0x68], UR6 ;  /* 0x00006806093fb5b2 */ /* 0x0003220008000100 */
[----:B------:R1:W0:Y:S01]  /*0920*/  @!UP4 SYNCS.EXCH.64 URZ, [UR9+0x70], UR6 ;  /* 0x00007006093fc5b2 */ /* 0x0002220008000100 */
[----:B------:R1:W0:Y:S01]  /*0930*/  @!UP5 SYNCS.EXCH.64 URZ, [UR9+0x78], UR6 ;  /* 0x00007806093fd5b2 */ /* 0x0002220008000100 */
[----:B------:R-:W-:Y:S01]  /*0940*/  NOP ;  /* 0x0000000000007918 */ /* 0x000fe20000000000 */
[----:B-12---:R-:W-:Y:S05]  /*0950*/  @!P2 BRA `(.L_x_3) ;  /* 0x000000000008a947 */ /* 0x006fea0003800000 */
[----:B0--34-:R-:W-:Y:S01]  /*0960*/  UCGABAR_ARV ;  /* 0x00000000000079c7 */ /* 0x019fe20008000000 */
[----:B------:R-:W-:Y:S05]  /*0970*/  BRA `(.L_x_4) ;  /* 0x0000000000047947 */ /* 0x000fea0003800000 */
.L_x_3:
[----:B0--34-:R-:W-:Y:S01]  /*0980*/  NOP ;  /* 0x0000000000007918 */ /* 0x019fe20000000000 */
.L_x_4:
[----:B------:R-:W-:Y:S01]  /*0990*/  ULDC.64 UR4, c[0x0][0x598] ;  /* 0x0001660000047ab9 */ /* 0x000fe20000000a00 */
[----:B------:R-:W-:Y:S01]  /*09a0*/  ULDC.64 UR36, c[0x0][0x208] ;  /* 0x0000820000247ab9 */ /* 0x000fe20000000a00 */
[----:B------:R-:W-:-:S04]  /*09b0*/  ISETP.NE.U32.AND P0, PT, RZ, UR4, PT ;  /* 0x00000004ff007c0c */ /* 0x000fc8000bf05070 */
[----:B------:R-:W-:-:S13]  /*09c0*/  ISETP.NE.AND.EX P0, PT, RZ, UR5, PT, P0 ;  /* 0x00000005ff007c0c */ /* 0x000fda000bf05300 */
[----:B------:R-:W-:Y:S05]  /*09d0*/  @!P0 BRA `(.L_x_5) ;  /* 0x00000000001c8947 */ /* 0x000fea0003800000 */
[----:B------:R-:W0:Y:S02]  /*09e0*/  LDC.64 R2, c[0x0][0x598] ;  /* 0x00016600ff027b82 */ /* 0x000e240000000a00 */
[----:B0-----:R-:W2:Y:S02]  /*09f0*/  LDG.E.64 R2, desc[UR36][R2.64] ;  /* 0x0000002402027981 */ /* 0x001ea4000c1e1b00 */
[----:B--2---:R-:W-:-:S04]  /*0a00*/  ISETP.NE.U32.AND P0, PT, R2, RZ, PT ;  /* 0x000000ff0200720c */ /* 0x004fc80003f05070 */
[----:B------:R-:W-:-:S13]  /*0a10*/  ISETP.NE.AND.EX P0, PT, R3, RZ, PT, P0 ;  /* 0x000000ff0300720c */ /* 0x000fda0003f05300 */
[----:B------:R-:W-:Y:S05]  /*0a20*/  @!P0 BRA `(.L_x_5) ;  /* 0x0000000000088947 */ /* 0x000fea0003800000 */
[----:B------:R0:W5:Y:S01]  /*0a30*/  LD.E R90, desc[UR36][R2.64] ;  /* 0x00000024025a7980 */ /* 0x000162000c101900 */
[----:B------:R-:W-:Y:S05]  /*0a40*/  BRA `(.L_x_6) ;  /* 0x0000000000247947 */ /* 0x000fea0003800000 */
.L_x_5:
[----:B------:R-:W-:Y:S02]  /*0a50*/  ULDC.64 UR4, c[0x0][0x588] ;  /* 0x0001620000047ab9 */ /* 0x000fe40000000a00 */
[----:B------:R-:W-:-:S04]  /*0a60*/  ISETP.NE.U32.AND P0, PT, RZ, UR4, PT ;  /* 0x00000004ff007c0c */ /* 0x000fc8000bf05070 */
[----:B------:R-:W-:-:S13]  /*0a70*/  ISETP.NE.AND.EX P0, PT, RZ, UR5, PT, P0 ;  /* 0x00000005ff007c0c */ /* 0x000fda000bf05300 */
[----:B------:R-:W-:Y:S05]  /*0a80*/  @!P0 BRA `(.L_x_7) ;  /* 0x00000000000c8947 */ /* 0x000fea0003800000 */
[----:B------:R-:W0:Y:S02]  /*0a90*/  LDC.64 R90, c[0x0][0x588] ;  /* 0x00016200ff5a7b82 */ /* 0x000e240000000a00 */
[----:B0-----:R1:W5:Y:S01]  /*0aa0*/  LDG.E R90, desc[UR36][R90.64] ;  /* 0x000000245a5a7981 */ /* 0x001362000c1e1900 */
[----:B------:R-:W-:Y:S05]  /*0ab0*/  BRA `(.L_x_6) ;  /* 0x0000000000087947 */ /* 0x000fea0003800000 */
.L_x_7:
[----:B------:R-:W-:Y:S02]  /*0ac0*/  ULDC UR4, c[0x0][0x580] ;  /* 0x0001600000047ab9 */ /* 0x000fe40000000800 */
[----:B------:R-:W-:-:S07]  /*0ad0*/  IMAD.U32 R90, RZ, RZ, UR4 ;  /* 0x00000004ff5a7e24 */ /* 0x000fce000f8e00ff */
.L_x_6:
[----:B------:R-:W-:Y:S02]  /*0ae0*/  ULDC.64 UR4, c[0x0][0x5a0] ;  /* 0x0001680000047ab9 */ /* 0x000fe40000000a00 */
[----:B------:R-:W-:-:S04]  /*0af0*/  ISETP.NE.U32.AND P0, PT, RZ, UR4, PT ;  /* 0x00000004ff007c0c */ /* 0x000fc8000bf05070 */
[----:B------:R-:W-:-:S13]  /*0b00*/  ISETP.NE.AND.EX P0, PT, RZ, UR5, PT, P0 ;  /* 0x00000005ff007c0c */ /* 0x000fda000bf05300 */
[----:B------:R-:W-:Y:S05]  /*0b10*/  @!P0 BRA `(.L_x_8) ;  /* 0x00000000001c8947 */ /* 0x000fea0003800000 */
[----:B0-----:R-:W0:Y:S02]  /*0b20*/  LDC.64 R2, c[0x0][0x5a0] ;  /* 0x00016800ff027b82 */ /* 0x001e240000000a00 */
[----:B0-----:R-:W2:Y:S02]  /*0b30*/  LDG.E.64 R2, desc[UR36][R2.64] ;  /* 0x0000002402027981 */ /* 0x001ea4000c1e1b00 */
[----:B--2---:R-:W-:-:S04]  /*0b40*/  ISETP.NE.U32.AND P0, PT, R2, RZ, PT ;  /* 0x000000ff0200720c */ /* 0x004fc80003f05070 */
[----:B------:R-:W-:-:S13]  /*0b50*/  ISETP.NE.AND.EX P0, PT, R3, RZ, PT, P0 ;  /* 0x000000ff0300720c */ /* 0x000fda0003f05300 */
[----:B------:R-:W-:Y:S05]  /*0b60*/  @!P0 BRA `(.L_x_8) ;  /* 0x0000000000088947 */ /* 0x000fea0003800000 */
[----:B-1----:R0:W5:Y:S01]  /*0b70*/  LD.E R91, desc[UR36][R2.64] ;  /* 0x00000024025b7980 */ /* 0x002162000c101900 */
[----:B------:R-:W-:Y:S05]  /*0b80*/  BRA `(.L_x_9) ;  /* 0x0000000000247947 */ /* 0x000fea0003800000 */
.L_x_8:
[----:B------:R-:W-:Y:S02]  /*0b90*/  ULDC.64 UR4, c[0x0][0x590] ;  /* 0x0001640000047ab9 */ /* 0x000fe40000000a00 */
[----:B------:R-:W-:-:S04]  /*0ba0*/  ISETP.NE.U32.AND P0, PT, RZ, UR4, PT ;  /* 0x00000004ff007c0c */ /* 0x000fc8000bf05070 */
[----:B------:R-:W-:-:S13]  /*0bb0*/  ISETP.NE.AND.EX P0, PT, RZ, UR5, PT, P0 ;  /* 0x00000005ff007c0c */ /* 0x000fda000bf05300 */
[----:B------:R-:W-:Y:S05]  /*0bc0*/  @!P0 BRA `(.L_x_10) ;  /* 0x00000000000c8947 */ /* 0x000fea0003800000 */
[----:B0-----:R-:W1:Y:S02]  /*0bd0*/  LDC.64 R2, c[0x0][0x590] ;  /* 0x00016400ff027b82 */ /* 0x001e640000000a00 */
[----:B-1----:R1:W5:Y:S01]  /*0be0*/  LDG.E R91, desc[UR36][R2.64] ;  /* 0x00000024025b7981 */ /* 0x002362000c1e1900 */
[----:B------:R-:W-:Y:S05]  /*0bf0*/  BRA `(.L_x_9) ;  /* 0x0000000000087947 */ /* 0x000fea0003800000 */
.L_x_10:
[----:B------:R-:W-:Y:S02]  /*0c00*/  ULDC UR4, c[0x0][0x584] ;  /* 0x0001610000047ab9 */ /* 0x000fe40000000800 */
[----:B-1----:R-:W-:-:S07]  /*0c10*/  IMAD.U32 R91, RZ, RZ, UR4 ;  /* 0x00000004ff5b7e24 */ /* 0x002fce000f8e00ff */
.L_x_9:
[----:B01----:R-:W0:Y:S01]  /*0c20*/  LDC R2, c[0x0][0x65c] ;  /* 0x00019700ff027b82 */ /* 0x003e220000000800 */
[----:B------:R-:W-:Y:S01]  /*0c30*/  ULDC UR6, c[0x0][0x28c] ;  /* 0x0000a30000067ab9 */ /* 0x000fe20000000800 */
[----:B------:R-:W-:Y:S01]  /*0c40*/  ISETP.NE.AND P0, PT, R10, 0x2, PT ;  /* 0x000000020a00780c */ /* 0x000fe20003f05270 */
[----:B------:R-:W-:Y:S01]  /*0c50*/  UIADD3 UR6, UR6, 0x1f, URZ ;  /* 0x0000001f06067890 */ /* 0x000fe2000fffe03f */
[----:B------:R-:W-:Y:S01]  /*0c60*/  IMAD.U32 R10, RZ, RZ, UR12 ;  /* 0x0000000cff0a7e24 */ /* 0x000fe2000f8e00ff */
[----:B------:R-:W-:Y:S01]  /*0c70*/  UMOV UR38, URZ ;  /* 0x0000003f00267c82 */ /* 0x000fe20008000000 */
[----:B------:R-:W-:Y:S01]  /*0c80*/  UMOV UR39, URZ ;  /* 0x0000003f00277c82 */ /* 0x000fe20008000000 */
[----:B------:R-:W-:Y:S01]  /*0c90*/  USHF.R.S32.HI UR7, URZ, 0x1f, UR6 ;  /* 0x0000001f3f077899 */ /* 0x000fe20008011406 */
[----:B------:R-:W-:-:S03]  /*0ca0*/  ULDC.64 UR8, c[0x0][0x650] ;  /* 0x0001940000087ab9 */ /* 0x000fc60000000a00 */
[----:B------:R-:W-:-:S04]  /*0cb0*/  ULEA.HI UR7, UR7, UR6, URZ, 0x5 ;  /* 0x0000000607077291 */ /* 0x000fc8000f8f283f */
[----:B------:R-:W-:Y:S01]  /*0cc0*/  USHF.R.S32.HI UR40, URZ, 0x5, UR7 ;  /* 0x000000053f287899 */ /* 0x000fe20008011407 */
[----:B0-----:R-:W-:-:S13]  /*0cd0*/  ISETP.NE.AND P1, PT, R2, 0x1, PT ;  /* 0x000000010200780c */ /* 0x001fda0003f25270 */
[----:B------:R-:W0:Y:S01]  /*0ce0*/  @P1 LDC R17, c[0x0][0x10] ;  /* 0x00000400ff111b82 */ /* 0x000e220000000800 */
[----:B------:R-:W-:Y:S02]  /*0cf0*/  @P1 IMAD.MOV.U32 R7, RZ, RZ, RZ ;  /* 0x000000ffff071224 */ /* 0x000fe400078e00ff */
[----:B------:R-:W-:-:S05]  /*0d00*/  @P1 IMAD.MOV.U32 R11, RZ, RZ, RZ ;  /* 0x000000ffff0b1224 */ /* 0x000fca00078e00ff */
[----:B------:R-:W1:Y:S01]  /*0d10*/  @!P1 LDC R3, c[0x0][0xc] ;  /* 0x00000300ff039b82 */ /* 0x000e620000000800 */
[----:B------:R-:W-:Y:S01]  /*0d20*/  ULDC UR4, c[0x0][0xc] ;  /* 0x0000030000047ab9 */ /* 0x000fe20000000800 */
[----:B------:R-:W-:Y:S02]  /*0d30*/  ULDC UR5, c[0x0][0x10] ;  /* 0x0000040000057ab9 */ /* 0x000fe40000000800 */
[----:B------:R-:W-:-:S04]  /*0d40*/  UIMAD.WIDE.U32 UR4, UR4, UR5, URZ ;  /* 0x00000005040472a5 */ /* 0x000fc8000f8e003f */
[----:B------:R-:W2:Y:S01]  /*0d50*/  LDC R0, c[0x0][0x14] ;  /* 0x00000500ff007b82 */ /* 0x000ea20000000800 */
[----:B0-----:R-:W-:-:S04]  /*0d60*/  @P1 IMAD.WIDE.U32 R16, R17, UR12, R6 ;  /* 0x0000000c11101c25 */ /* 0x001fc8000f8e0006 */
[----:B------:R-:W-:Y:S02]  /*0d70*/  @P1 IMAD.IADD R17, R17, 0x1, R11 ;  /* 0x0000000111111824 */ /* 0x000fe400078e020b */
[----:B------:R-:W-:Y:S02]  /*0d80*/  IMAD.MOV.U32 R11, RZ, RZ, RZ ;  /* 0x000000ffff0b7224 */ /* 0x000fe400078e00ff */
[----:B-1----:R-:W-:-:S04]  /*0d90*/  @!P1 IMAD.WIDE.U32 R10, R6, R3, R10 ;  /* 0x00000003060a9225 */ /* 0x002fc800078e000a */
[----:B------:R-:W-:Y:S02]  /*0da0*/  @!P1 IMAD.MOV.U32 R16, RZ, RZ, R10 ;  /* 0x000000ffff109224 */ /* 0x000fe400078e000a */
[----:B--2---:R-:W-:-:S04]  /*0db0*/  IMAD.WIDE.U32 R12, R0, UR4, RZ ;  /* 0x00000004000c7c25 */ /* 0x004fc8000f8e00ff */
[----:B------:R-:W-:Y:S01]  /*0dc0*/  IMAD R3, R0, UR5, RZ ;  /* 0x0000000500037c24 */ /* 0x000fe2000f8e02ff */
[----:B------:R0:W-:Y:S01]  /*0dd0*/  STL.64 [R1], R12 ;  /* 0x0000000c01007387 */ /* 0x0001e20000100a00 */
[----:B------:R-:W-:Y:S02]  /*0de0*/  @!P1 IMAD.MOV.U32 R17, RZ, RZ, R11 ;  /* 0x000000ffff119224 */ /* 0x000fe400078e000b */
[----:B------:R-:W-:Y:S01]  /*0df0*/  IMAD.IADD R0, R13, 0x1, R3 ;  /* 0x000000010d007824 */ /* 0x000fe200078e0203 */
[----:B------:R-:W-:Y:S06]  /*0e00*/  @P0 BRA `(.L_x_11) ;  /* 0x0000000000200947 */ /* 0x000fec0003800000 */
[----:B------:R-:W-:Y:S01]  /*0e10*/  UISETP.GE.U32.AND UP0, UPT, UR40, 0x5, UPT ;  /* 0x000000052800788c */ /* 0x000fe2000bf06070 */
[----:B------:R-:W-:Y:S01]  /*0e20*/  IADD3 R16, P0, R16, R12, RZ ;  /* 0x0000000c10107210 */ /* 0x000fe20007f1e0ff */
[----:B------:R-:W-:Y:S01]  /*0e30*/  UIMAD.WIDE.U32 UR4, UR40, -0x33333333, URZ ;  /* 0xcccccccd280478a5 */ /* 0x000fe2000f8e003f */
[----:B------:R-:W-:-:S03]  /*0e40*/  UMOV UR39, URZ ;  /* 0x0000003f00277c82 */ /* 0x000fc60008000000 */
[----:B------:R-:W-:Y:S01]  /*0e50*/  USHF.R.U32.HI UR4, URZ, 0x2, UR5 ;  /* 0x000000023f047899 */ /* 0x000fe20008011605 */
[----:B------:R-:W-:-:S03]  /*0e60*/  IMAD.X R17, R0, 0x1, R17, P0 ;  /* 0x0000000100117824 */ /* 0x000fc600000e0611 */
[----:B------:R-:W-:Y:S02]  /*0e70*/  UIMAD UR38, UR4, -0x5, UR40 ;  /* 0xfffffffb042678a4 */ /* 0x000fe4000f8e0228 */
[----:B------:R-:W-:-:S12]  /*0e80*/  @UP0 ULOP3.LUT UR39, UR4, 0x1, URZ, 0xc0, !UPT ;  /* 0x0000000104270892 */ /* 0x000fd8000f8ec03f */
.L_x_11:
[----:B------:R-:W-:Y:S01]  /*0e90*/  ISETP.GE.U32.AND P0, PT, R16, UR8, PT ;  /* 0x0000000810007c0c */ /* 0x000fe2000bf06070 */
[----:B------:R-:W-:Y:S01]  /*0ea0*/  IMAD.MOV.U32 R22, RZ, RZ, -0x1 ;  /* 0xffffffffff167424 */ /* 0x000fe200078e00ff */
[----:B------:R-:W-:Y:S01]  /*0eb0*/  PRMT R3, RZ, 0x7610, R3 ;  /* 0x00007610ff037816 */ /* 0x000fe20000000003 */
[----:B------:R-:W-:Y:S01]  /*0ec0*/  IMAD.MOV.U32 R18, RZ, RZ, -0x1 ;  /* 0xffffffffff127424 */ /* 0x000fe200078e00ff */
[----:B------:R-:W-:Y:S01]  /*0ed0*/  ISETP.GE.U32.AND.EX P0, PT, R17, UR9, PT, P0 ;  /* 0x0000000911007c0c */ /* 0x000fe2000bf06100 */
[----:B------:R-:W-:-:S12]  /*0ee0*/  IMAD.MOV.U32 R19, RZ, RZ, -0x1 ;  /* 0xffffffffff137424 */ /* 0x000fd800078e00ff */
[----:B------:R-:W-:Y:S05]  /*0ef0*/  @P0 BRA `(.L_x_12) ;  /* 0x0000000400280947 */ /* 0x000fea0003800000 */
[----:B------:R-:W1:Y:S01]  /*0f00*/  LDC.64 R26, c[0x0][0x628] ;  /* 0x00018a00ff1a7b82 */ /* 0x000e620000000a00 */
[----:B------:R-:W-:Y:S02]  /*0f10*/  IMAD.MOV.U32 R10, RZ, RZ, R16 ;  /* 0x000000ffff0a7224 */ /* 0x000fe400078e0010 */
[----:B------:R-:W-:-:S05]  /*0f20*/  IMAD.MOV.U32 R11, RZ, RZ, R17 ;  /* 0x000000ffff0b7224 */ /* 0x000fca00078e0011 */
[----:B------:R-:W2:Y:S08]  /*0f30*/  LDC R18, c[0x0][0x630] ;  /* 0x00018c00ff127b82 */ /* 0x000eb00000000800 */
[----:B------:R-:W3:Y:S01]  /*0f40*/  LDC.64 R28, c[0x0][0x620] ;  /* 0x00018800ff1c7b82 */ /* 0x000ee20000000a00 */
[----:B-1----:R-:W-:-:S04]  /*0f50*/  ISETP.NE.U32.AND P0, PT, R26, RZ, PT ;  /* 0x000000ff1a00720c */ /* 0x002fc80003f05070 */
[----:B------:R-:W-:-:S13]  /*0f60*/  ISETP.NE.AND.EX P0, PT, R27, RZ, PT, P0 ;  /* 0x000000ff1b00720c */ /* 0x000fda0003f05300 */
[----:B--23--:R-:W-:Y:S05]  /*0f70*/  @!P0 BRA `(.L_x_13) ;  /* 0x0000000000288947 */ /* 0x00cfea0003800000 */
[----:B------:R-:W1:Y:S02]  /*0f80*/  LDC R3, c[0x0][0x634] ;  /* 0x00018d00ff037b82 */ /* 0x000e640000000800 */
[----:B-1----:R-:W-:-:S05]  /*0f90*/  IADD3 R3, P0, R16, R3, RZ ;  /* 0x0000000310037210 */ /* 0x002fca0007f1e0ff */
[----:B------:R-:W-:-:S04]  /*0fa0*/  IMAD.X R19, RZ, RZ, R17, P0 ;  /* 0x000000ffff137224 */ /* 0x000fc800000e0611 */
[----:B------:R-:W-:-:S04]  /*0fb0*/  IMAD.WIDE.U32 R10, R19, R26, RZ ;  /* 0x0000001a130a7225 */ /* 0x000fc800078e00ff */
[----:B0-----:R-:W-:-:S04]  /*0fc0*/  IMAD.WIDE.U32 R12, P0, R3, R27, R10 ;  /* 0x0000001b030c7225 */ /* 0x001fc8000780000a */
[----:B------:R-:W-:-:S04]  /*0fd0*/  IMAD.WIDE.U32 R10, R3, R26, RZ ;  /* 0x0000001a030a7225 */ /* 0x000fc800078e00ff */
[----:B------:R-:W-:Y:S01]  /*0fe0*/  IMAD.X R15, RZ, RZ, RZ, P0 ;  /* 0x000000ffff0f7224 */ /* 0x000fe200000e06ff */
[----:B------:R-:W-:Y:S01]  /*0ff0*/  IADD3 RZ, P0, R11, R12, RZ ;  /* 0x0000000c0bff7210 */ /* 0x000fe20007f1e0ff */
[----:B------:R-:W-:-:S04]  /*1000*/  IMAD.MOV.U32 R14, RZ, RZ, R13 ;  /* 0x000000ffff0e7224 */ /* 0x000fc800078e000d */
[----:B------:R-:W-:-:S08]  /*1010*/  IMAD.WIDE.U32.X R10, R19, R27, R14, P0 ;  /* 0x0000001b130a7225 */ /* 0x000fd000000e040e */
.L_x_13:
[----:B------:R-:W1:Y:S01]  /*1020*/  LDC.64 R32, c[0x0][0x640] ;  /* 0x00019000ff207b82 */ /* 0x000e620000000a00 */
[-CC-:B------:R-:W-:Y:S02]  /*1030*/  SHF.R.U64 R30, R10, R18.reuse, R11.reuse ;  /* 0x000000120a1e7219 */ /* 0x180fe4000000120b */
[----:B------:R-:W-:Y:S02]  /*1040*/  SHF.R.U32.HI R3, RZ, R18, R11 ;  /* 0x00000012ff037219 */ /* 0x000fe4000001160b */
[----:B0-----:R-:W-:-:S03]  /*1050*/  IADD3 R13, P0, RZ, -R30, RZ ;  /* 0x8000001eff0d7210 */ /* 0x001fc60007f1e0ff */
[----:B------:R-:W0:Y:S02]  /*1060*/  LDC R14, c[0x0][0x618] ;  /* 0x00018600ff0e7b82 */ /* 0x000e240000000800 */
[----:B------:R-:W-:Y:S02]  /*1070*/  IMAD.X R3, RZ, RZ, ~R3, P0 ;  /* 0x000000ffff037224 */ /* 0x000fe400000e0e03 */
[----:B------:R-:W-:-:S04]  /*1080*/  IMAD.WIDE.U32 R10, R13, R28, R16 ;  /* 0x0000001c0d0a7225 */ /* 0x000fc800078e0010 */
[----:B------:R-:W2:Y:S01]  /*1090*/  LDC R15, c[0x0][0x608] ;  /* 0x00018200ff0f7b82 */ /* 0x000ea20000000800 */
[----:B------:R-:W-:Y:S02]  /*10a0*/  IMAD R12, R3, R28, RZ ;  /* 0x0000001c030c7224 */ /* 0x000fe400078e02ff */
[----:B------:R-:W-:Y:S02]  /*10b0*/  IMAD.MOV.U32 R28, RZ, RZ, 0x1 ;  /* 0x00000001ff1c7424 */ /* 0x000fe400078e00ff */
[----:B------:R-:W-:Y:S02]  /*10c0*/  IMAD R3, R13, R29, R12 ;  /* 0x0000001d0d037224 */ /* 0x000fe400078e020c */
[----:B------:R-:W-:Y:S01]  /*10d0*/  IMAD.MOV.U32 R12, RZ, RZ, -0x1 ;  /* 0xffffffffff0c7424 */ /* 0x000fe200078e00ff */
[----:B------:R-:W3:Y:S01]  /*10e0*/  LDC R31, c[0x0][0x658] ;  /* 0x00019600ff1f7b82 */ /* 0x000ee20000000800 */
[----:B------:R-:W-:Y:S01]  /*10f0*/  IMAD.IADD R3, R11, 0x1, R3 ;  /* 0x000000010b037824 */ /* 0x000fe200078e0203 */
[----:B-1----:R-:W-:-:S04]  /*1100*/  ISETP.NE.U32.AND P0, PT, R32, RZ, PT ;  /* 0x000000ff2000720c */ /* 0x002fc80003f05070 */
[----:B------:R-:W-:Y:S02]  /*1110*/  ISETP.NE.AND.EX P0, PT, R33, RZ, PT, P0 ;  /* 0x000000ff2100720c */ /* 0x000fe40003f05300 */
[----:B------:R-:W1:Y:S01]  /*1120*/  LDC R24, c[0x0][0x600] ;  /* 0x00018000ff187b82 */ /* 0x000e620000000800 */
[-CC-:B0-----:R-:W-:Y:S02]  /*1130*/  SHF.R.U64 R27, R10, R14.reuse, R3.reuse ;  /* 0x0000000e0a1b7219 */ /* 0x181fe40000001203 */
[----:B------:R-:W-:-:S05]  /*1140*/  SHF.R.U32.HI R10, RZ, R14, R3 ;  /* 0x0000000eff0a7219 */ /* 0x000fca0000011603 */
[----:B------:R-:W0:Y:S01]  /*1150*/  LDC R22, c[0x0][0x648] ;  /* 0x00019200ff167b82 */ /* 0x000e220000000800 */
[-CC-:B--2---:R-:W-:Y:S02]  /*1160*/  SHF.R.U64 R35, R27, R15.reuse, R10.reuse ;  /* 0x0000000f1b237219 */ /* 0x184fe4000000120a */
[----:B------:R-:W-:-:S05]  /*1170*/  SHF.R.U32.HI R10, RZ, R15, R10 ;  /* 0x0000000fff0a7219 */ /* 0x000fca000001160a */
[----:B------:R-:W2:Y:S01]  /*1180*/  LDC R26, c[0x0][0x638] ;  /* 0x00018e00ff1a7b82 */ /* 0x000ea20000000800 */
[-CC-:B---3--:R-:W-:Y:S02]  /*1190*/  SHF.R.U64 R34, R35, R31.reuse, R10.reuse ;  /* 0x0000001f23227219 */ /* 0x188fe4000000120a */
[-C--:B------:R-:W-:Y:S02]  /*11a0*/  SHF.L.U32 R3, R12, R31.reuse, RZ ;  /* 0x0000001f0c037219 */ /* 0x080fe400000006ff */
[----:B------:R-:W-:Y:S01]  /*11b0*/  SHF.R.U32.HI R11, RZ, R31, R10 ;  /* 0x0000001fff0b7219 */ /* 0x000fe2000001160a */
[----:B------:R-:W-:Y:S01]  /*11c0*/  IMAD.MOV.U32 R10, RZ, RZ, R34 ;  /* 0x000000ffff0a7224 */ /* 0x000fe200078e0022 */
[----:B------:R-:W-:Y:S01]  /*11d0*/  LOP3.LUT R18, RZ, R3, RZ, 0x33, !PT ;  /* 0x00000003ff127212 */ /* 0x000fe200078e33ff */
[----:B------:R-:W3:Y:S01]  /*11e0*/  LDC R29, c[0x0][0x610] ;  /* 0x00018400ff1d7b82 */ /* 0x000ee20000000800 */
[----:B------:R-:W-:Y:S05]  /*11f0*/  @!P0 BRA `(.L_x_14) ;  /* 0x0000000000288947 */ /* 0x000fea0003800000 */
[----:B------:R-:W4:Y:S02]  /*1200*/  LDC R3, c[0x0][0x64c] ;  /* 0x00019300ff037b82 */ /* 0x000f240000000800 */
[----:B----4-:R-:W-:-:S05]  /*1210*/  IADD3 R3, P0, R34, R3, RZ ;  /* 0x0000000322037210 */ /* 0x010fca0007f1e0ff */
[----:B------:R-:W-:-:S04]  /*1220*/  IMAD.X R19, RZ, RZ, R11, P0 ;  /* 0x000000ffff137224 */ /* 0x000fc800000e060b */
[----:B------:R-:W-:-:S04]  /*1230*/  IMAD.WIDE.U32 R10, R19, R32, RZ ;  /* 0x00000020130a7225 */ /* 0x000fc800078e00ff */
[----:B------:R-:W-:-:S04]  /*1240*/  IMAD.WIDE.U32 R12, P0, R3, R33, R10 ;  /* 0x00000021030c7225 */ /* 0x000fc8000780000a */
[----:B------:R-:W-:-:S04]  /*1250*/  IMAD.WIDE.U32 R10, R3, R32, RZ ;  /* 0x00000020030a7225 */ /* 0x000fc800078e00ff */
[----:B------:R-:W-:Y:S01]  /*1260*/  IMAD.X R15, RZ, RZ, RZ, P0 ;  /* 0x000000ffff0f7224 */ /* 0x000fe200000e06ff */
[----:B------:R-:W-:Y:S01]  /*1270*/  IADD3 RZ, P0, R11, R12, RZ ;  /* 0x0000000c0bff7210 */ /* 0x000fe20007f1e0ff */
[----:B------:R-:W-:-:S04]  /*1280*/  IMAD.MOV.U32 R14, RZ, RZ, R13 ;  /* 0x000000ffff0e7224 */ /* 0x000fc800078e000d */
[----:B------:R-:W-:-:S08]  /*1290*/  IMAD.WIDE.U32.X R10, R19, R33, R14, P0 ;  /* 0x00000021130a7225 */ /* 0x000fd000000e040e */
.L_x_14:
[----:B0-----:R-:W-:Y:S01]  /*12a0*/  SHF.R.U64 R7, R10, R22, R11 ;  /* 0x000000160a077219 */ /* 0x001fe2000000120b */
[----:B-1----:R-:W-:Y:S01]  /*12b0*/  VIADD R10, R24, 0xffffffff ;  /* 0xffffffff180a7836 */ /* 0x002fe20000000000 */
[----:B------:R-:W-:Y:S01]  /*12c0*/  SHF.L.U32 R3, R28, R31, RZ ;  /* 0x0000001f1c037219 */ /* 0x000fe200000006ff */
[----:B------:R-:W-:Y:S01]  /*12d0*/  @P1 IMAD R21, R25, R20, R6 ;  /* 0x0000001419151224 */ /* 0x000fe200078e0206 */
[----:B------:R-:W-:Y:S01]  /*12e0*/  LOP3.LUT R18, R35, R18, RZ, 0xc0, !PT ;  /* 0x0000001223127212 */ /* 0x000fe200078ec0ff */
[----:B------:R-:W-:Y:S02]  /*12f0*/  IMAD.MOV R11, RZ, RZ, -R7 ;  /* 0x000000ffff0b7224 */ /* 0x000fe400078e0a07 */
[----:B------:R-:W-:Y:S02]  /*1300*/  IMAD.MOV.U32 R6, RZ, RZ, 0x1 ;  /* 0x00000001ff067424 */ /* 0x000fe400078e00ff */
[----:B------:R-:W-:Y:S01]  /*1310*/  IMAD R18, R3, R7, R18 ;  /* 0x0000000703127224 */ /* 0x000fe200078e0212 */
[----:B------:R-:W-:Y:S01]  /*1320*/  LOP3.LUT R7, R27, R10, RZ, 0xc0, !PT ;  /* 0x0000000a1b077212 */ /* 0x000fe200078ec0ff */
[----:B--2---:R-:W-:-:S02]  /*1330*/  IMAD R3, R11, R26, R34 ;  /* 0x0000001a0b037224 */ /* 0x004fc400078e0222 */
[----:B---3--:R-:W-:Y:S02]  /*1340*/  IMAD R22, R18, R29, R21 ;  /* 0x0000001d12167224 */ /* 0x008fe400078e0215 */
[----:B------:R-:W-:Y:S01]  /*1350*/  IMAD R7, R3, R24, R7 ;  /* 0x0000001803077224 */ /* 0x000fe200078e0207 */
[----:B------:R-:W-:Y:S01]  /*1360*/  PRMT R3, R6, 0x7610, R3 ;  /* 0x0000761006037816 */ /* 0x000fe20000000003 */
[----:B------:R-:W-:-:S03]  /*1370*/  IMAD.MOV.U32 R19, RZ, RZ, R30 ;  /* 0x000000ffff137224 */ /* 0x000fc600078e001e */
[----:B------:R-:W-:Y:S02]  /*1380*/  SEL R18, R7, R22, !P1 ;  /* 0x0000001607127207 */ /* 0x000fe40004800000 */
[----:B------:R-:W-:-:S07]  /*1390*/  SEL R22, R22, R7, !P1 ;  /* 0x0000000716167207 */ /* 0x000fce0004800000 */
.L_x_12:
[----:B------:R-:W-:Y:S05]  /*13a0*/  @!P2 BRA `(.L_x_15) ;  /* 0x00000000000ca947 */ /* 0x000fea0003800000 */
[----:B------:R-:W-:Y:S01]  /*13b0*/  UCGABAR_WAIT ;  /* 0x0000000000007dc7 */ /* 0x000fe20008000000 */
[----:B------:R-:W-:Y:S01]  /*13c0*/  CCTL.IVALL ;  /* 0x00000000ff00798f */ /* 0x000fe20002000000 */
[----:B------:R-:W-:Y:S05]  /*13d0*/  BRA `(.L_x_16) ;  /* 0x0000000000047947 */ /* 0x000fea0003800000 */
.L_x_15:
[----:B------:R-:W-:Y:S06]  /*13e0*/  BAR.SYNC.DEFER_BLOCKING 0x0 ;  /* 0x0000000000007b1d */ /* 0x000fec0000010000 */
.L_x_16:
[----:B------:R-:W-:Y:S05]  /*13f0*/  @!P4 BRA `(.L_x_17) ;  /* 0x00000054007cc947 */ /* 0x000fea0003800000 */
[----:B------:R-:W-:-:S13]  /*1400*/  ISETP.GT.U32.AND P0, PT, R36, 0x1, PT ;  /* 0x000000012400780c */ /* 0x000fda0003f04070 */
[----:B------:R-:W-:Y:S05]  /*1410*/  @P0 EXIT ;  /* 0x000000000000094d */ /* 0x000fea0003800000 */
.L_x_18:
[----:B------:R-:W-:-:S08]  /*1420*/  NOP ;  /* 0x0000000000007918 */ /* 0x000fd00000000000 */
[----:B------:R-:W1:Y:S02]  /*1430*/  USETMAXREG.TRY_ALLOC.CTAPOOL UP0, 0xe8 ;  /* 0x000000e8000079c8 */ /* 0x000e640008000600 */
[----:B-1----:R-:W-:-:S13]  /*1440*/  PLOP3.LUT P0, PT, PT, PT, UP0, 0x80, 0x0 ;  /* 0x000000000000781c */ /* 0x002fda0003f0f008 */
[----:B------:R-:W-:Y:S05]  /*1450*/  @!P0 BRA `(.L_x_18) ;  /* 0xfffffffc00f08947 */ /* 0x000fea000383ffff */
[----:B------:R-:W-:-:S13]  /*1460*/  LOP3.LUT P0, RZ, R3, 0xff, RZ, 0xc0, !PT ;  /* 0x000000ff03ff7812 */ /* 0x000fda000780c0ff */
[----:B------:R-:W-:Y:S05]  /*1470*/  @!P0 EXIT ;  /* 0x000000000000894d */ /* 0x000fea0003800000 */
[----:B------:R-:W2:Y:S01]  /*1480*/  LDL.64 R10, [R1] ;  /* 0x00000000010a7983 */ /* 0x000ea20000100a00 */
[CC--:B------:R-:W-:Y:S01]  /*1490*/  LEA.HI R3, R8.reuse, R5.reuse, RZ, 0x2 ;  /* 0x0000000508037211 */ /* 0x0c0fe200078f10ff */
[----:B------:R-:W1:Y:S01]  /*14a0*/  S2UR UR4, SR_CgaCtaId ;  /* 0x00000000000479c3 */ /* 0x000e620000008800 */
[----:B------:R-:W-:Y:S01]  /*14b0*/  LEA.HI R8, R8, R5, RZ, 0x5 ;  /* 0x0000000508087211 */ /* 0x000fe200078f28ff */
[----:B------:R-:W-:Y:S01]  /*14c0*/  UISETP.LT.AND UP0, UPT, UR40, 0x1, UPT ;  /* 0x000000012800788c */ /* 0x000fe2000bf01270 */
[--C-:B------:R-:W-:Y:S01]  /*14d0*/  SHF.R.S32.HI R92, RZ, 0x2, R3.reuse ;  /* 0x00000002ff5c7819 */ /* 0x100fe20000011403 */
[----:B------:R-:W-:Y:S01]  /*14e0*/  UIADD3 UR5, UR43, -0x1, URZ ;  /* 0xffffffff2b057890 */ /* 0x000fe2000fffe03f */
[----:B------:R-:W-:Y:S01]  /*14f0*/  SHF.R.S32.HI R7, RZ, 0x1f, R3 ;  /* 0x0000001fff077819 */ /* 0x000fe20000011403 */
[----:B------:R-:W-:Y:S01]  /*1500*/  USEL UR42, UR40, 0x1, UP0 ;  /* 0x00000001282a7887 */ /* 0x000fe20008000000 */
[----:B------:R-:W-:Y:S01]  /*1510*/  LOP3.LUT R4, R3, 0xfffffffc, RZ, 0xc0, !PT ;  /* 0xfffffffc03047812 */ /* 0x000fe200078ec0ff */
[----:B------:R-:W3:Y:S01]  /*1520*/  LDC R98, c[0x0][0x658] ;  /* 0x00019600ff627b82 */ /* 0x000ee20000000800 */
[----:B------:R-:W-:Y:S01]  /*1530*/  LEA.HI R7, R7, R92, RZ, 0x3 ;  /* 0x0000005c07077211 */ /* 0x000fe200078f18ff */
[----:B------:R-:W-:Y:S01]  /*1540*/  UMOV UR41, 0x400 ;  /* 0x0000040000297882 */ /* 0x000fe20000000000 */
[----:B------:R-:W-:Y:S01]  /*1550*/  SHF.R.S32.HI R3, RZ, 0x5, R8 ;  /* 0x00000005ff037819 */ /* 0x000fe20000011408 */
[----:B------:R-:W-:Y:S01]  /*1560*/  UISETP.NE.AND UP0, UPT, UR5, URZ, UPT ;  /* 0x0000003f0500728c */ /* 0x000fe2000bf05270 */
[----:B------:R-:W-:Y:S01]  /*1570*/  LOP3.LUT R7, R7, 0xfffffff8, RZ, 0xc0, !PT ;  /* 0xfffffff807077812 */ /* 0x000fe200078ec0ff */
[----:B------:R-:W-:Y:S01]  /*1580*/  IMAD.IADD R4, R5, 0x1, -R4 ;  /* 0x0000000105047824 */ /* 0x000fe200078e0a04 */
[----:B------:R-:W-:Y:S01]  /*1590*/  ULDC UR6, c[0x0][0x284] ;  /* 0x0000a10000067ab9 */ /* 0x000fe20000000800 */
[----:B------:R-:W4:Y:S01]  /*15a0*/  LDC.64 R96, c[0x0][0x5c8] ;  /* 0x00017200ff607b82 */ /* 0x000f220000000a00 */
[----:B------:R-:W-:Y:S01]  /*15b0*/  IMAD.MOV.U32 R5, RZ, RZ, 0x1 ;  /* 0x00000001ff057424 */ /* 0x000fe200078e00ff */
[----:B------:R-:W-:Y:S01]  /*15c0*/  LOP3.LUT R104, R23, 0x1, RZ, 0xfc, !PT ;  /* 0x0000000117687812 */ /* 0x000fe200078efcff */
[----:B------:R-:W-:Y:S01]  /*15d0*/  IMAD.IADD R92, R92, 0x1, -R7 ;  /* 0x000000015c5c7824 */ /* 0x000fe200078e0a07 */
[----:B------:R-:W-:Y:S01]  /*15e0*/  USHF.L.U32 UR45, UR40, 0x1, URZ ;  /* 0x00000001282d7899 */ /* 0x000fe2000800063f */
[----:B------:R-:W-:Y:S01]  /*15f0*/  IMAD.SHL.U32 R94, R4, 0x2, RZ ;  /* 0x00000002045e7824 */ /* 0x000fe200078e00ff */
[----:B------:R-:W-:Y:S01]  /*1600*/  UIADD3 UR42, -UR42, UR40, URZ ;  /* 0x000000282a2a7290 */ /* 0x000fe2000fffe13f */
[--C-:B------:R-:W-:Y:S01]  /*1610*/  IMAD R103, R3, -0x10, -R92.reuse ;  /* 0xfffffff003677824 */ /* 0x100fe200078e0a5c */
[----:B------:R-:W0:Y:S01]  /*1620*/  LDC R99, c[0x0][0x288] ;  /* 0x0000a200ff637b82 */ /* 0x000e220000000800 */
[----:B------:R-:W-:Y:S01]  /*1630*/  SHF.R.S32.HI R93, RZ, 0x1f, R92 ;  /* 0x0000001fff5d7819 */ /* 0x000fe2000001145c */
[----:B-1----:R-:W-:Y:S01]  /*1640*/  ULEA UR41, UR4, UR41, 0x18 ;  /* 0x0000002904297291 */ /* 0x002fe2000f8ec03f */
[----:B------:R-:W-:Y:S01]  /*1650*/  SHF.R.S32.HI R95, RZ, 0x1f, R94 ;  /* 0x0000001fff5f7819 */ /* 0x000fe2000001145e */
[----:B------:R-:W-:Y:S01]  /*1660*/  USHF.L.U32 UR4, UR5, 0x3, URZ ;  /* 0x0000000305047899 */ /* 0x000fe2000800063f */
[----:B------:R-:W-:Y:S01]  /*1670*/  VIADD R103, R103, UR6 ;  /* 0x0000000667677c36 */ /* 0x000fe20008000000 */
[----:B------:R-:W-:Y:S01]  /*1680*/  USEL UR5, URZ, 0x1, UP0 ;  /* 0x000000013f057887 */ /* 0x000fe20008000000 */
[----:B------:R-:W-:Y:S01]  /*1690*/  IMAD.WIDE R92, R3, 0x10, R92 ;  /* 0x00000010035c7825 */ /* 0x000fe200078e025c */
[----:B------:R-:W1:Y:S01]  /*16a0*/  LDC R101, c[0x0][0x600] ;  /* 0x00018000ff657b82 */ /* 0x000e620000000800 */
[----:B------:R-:W-:-:S02]  /*16b0*/  UIADD3 UR46, UR41, 0x60, URZ ;  /* 0x00000060292e7890 */ /* 0x000fc4000fffe03f */
[----:B------:R-:W-:Y:S01]  /*16c0*/  IMAD.MOV.U32 R3, RZ, RZ, -0x1 ;  /* 0xffffffffff037424 */ /* 0x000fe200078e00ff */
[----:B------:R-:W-:Y:S01]  /*16d0*/  ULOP3.LUT UR4, UR4, 0x8, URZ, 0xc0, !UPT ;  /* 0x0000000804047892 */ /* 0x000fe2000f8ec03f */
[----:B------:R-:W-:Y:S01]  /*16e0*/  IMAD.U32 R105, RZ, RZ, UR5 ;  /* 0x00000005ff697e24 */ /* 0x000fe2000f8e00ff */
[----:B------:R-:W-:Y:S02]  /*16f0*/  ULEA UR43, UR43, UR46, 0x3 ;  /* 0x0000002e2b2b7291 */ /* 0x000fe4000f8e183f */
[-C--:B---3--:R-:W-:Y:S01]  /*1700*/  SHF.L.U32 R3, R3, R98.reuse, RZ ;  /* 0x0000006203037219 */ /* 0x088fe200000006ff */
[----:B------:R-:W-:Y:S01]  /*1710*/  ULOP3.LUT UR47, UR4, 0x8, URZ, 0x3c, !UPT ;  /* 0x00000008042f7892 */ /* 0x000fe2000f8e3c3f */
[C---:B----4-:R-:W-:Y:S01]  /*1720*/  SHF.L.U64.HI R97, R96.reuse, 0x3, R97 ;  /* 0x0000000360617819 */ /* 0x050fe20000010261 */
[----:B------:R-:W-:Y:S01]  /*1730*/  IMAD.SHL.U32 R96, R96, 0x8, RZ ;  /* 0x0000000860607824 */ /* 0x000fe200078e00ff */
[----:B------:R-:W-:Y:S01]  /*1740*/  SHF.L.U32 R98, R5, R98, RZ ;  /* 0x0000006205627219 */ /* 0x000fe200000006ff */
[----:B------:R-:W-:Y:S01]  /*1750*/  ULOP3.LUT UR44, UR4, 0x18, URZ, 0x3c, !UPT ;  /* 0x00000018042c7892 */ /* 0x000fe2000f8e3c3f */
[----:B------:R-:W-:Y:S01]  /*1760*/  LOP3.LUT R102, RZ, R3, RZ, 0x33, !PT ;  /* 0x00000003ff667212 */ /* 0x000fe200078e33ff */
[----:B0-----:R-:W-:-:S02]  /*1770*/  IMAD R99, R4, -0x2, R99 ;  /* 0xfffffffe04637824 */ /* 0x001fc400078e0263 */
[----:B-1----:R-:W-:Y:S01]  /*1780*/  VIADD R101, R101, 0xffffffff ;  /* 0xffffffff65657836 */ /* 0x002fe20000000000 */
[----:B--2---:R-:W-:-:S07]  /*1790*/  SHF.L.U64.HI R100, R10, 0x1, R0 ;  /* 0x000000010a647819 */ /* 0x004fce0000010200 */
.L_x_166:
[----:B------:R-:W-:-:S04]  /*17a0*/  SHF.L.U32 R0, R105, 0x1f, RZ ;  /* 0x0000001f69007819 */ /* 0x000fc800000006ff */
[----:B------:R-:W0:Y:S02]  /*17b0*/  SYNCS.PHASECHK.TRANS64.TRYWAIT P0, [UR43+-0x8], R0 ;  /* 0xfffff800ff0075a7 */ /* 0x000e24000800016b */
[----:B01-34-:R-:W-:Y:S05]  /*17c0*/  @!P0 BRA `(.L_x_19) ;  /* 0x0000006000f08947 */ /* 0x01bfea0003800000 */
.L_x_189:
[----:B------:R-:W-:Y:S02]  /*17d0*/  ULDC UR4, c[0x0][0x28c] ;  /* 0x0000a30000047ab9 */ /* 0x000fe40000000800 */
[----:B------:R-:W-:-:S13]  /*17e0*/  ISETP.LT.AND P0, PT, RZ, UR4, PT ;  /* 0x00000004ff007c0c */ /* 0x000fda000bf01270 */
[----:B------:R-:W-:Y:S05]  /*17f0*/  @P0 BRA `(.L_x_20) ;  /* 0x0000000000400947 */ /* 0x000fea0003800000 */
[----:B0-----:R-:W-:Y:S01]  /*1800*/  MOV R0, 0x0 ;  /* 0x0000000000007802 */ /* 0x001fe20000000f00 */
[----:B------:R-:W-:Y:S01]  /*1810*/  ULDC.64 UR4, c[0x4][0x68] ;  /* 0x01001a0000047ab9 */ /* 0x000fe20000000a00 */
[----:B------:R-:W-:Y:S01]  /*1820*/  ULDC.64 UR6, c[0x4][0x8] ;  /* 0x0100020000067ab9 */ /* 0x000fe20000000a00 */
[----:B------:R-:W-:Y:S01]  /*1830*/  IMAD.U32 R4, RZ, RZ, UR4 ;  /* 0x00000004ff047e24 */ /* 0x000fe2000f8e00ff */
[----:B------:R0:W1:Y:S01]  /*1840*/  LDC.64 R14, c[0x4][R0] ;  /* 0x01000000000e7b82 */ /* 0x0000620000000a00 */
[----:B------:R-:W-:Y:S01]  /*1850*/  IMAD.U32 R5, RZ, RZ, UR5 ;  /* 0x00000005ff057e24 */ /* 0x000fe2000f8e00ff */
[----:B------:R-:W-:Y:S01]  /*1860*/  ULDC.64 UR4, c[0x4][0x70] ;  /* 0x01001c0000047ab9 */ /* 0x000fe20000000a00 */
[----:B------:R-:W-:Y:S02]  /*1870*/  IMAD.U32 R10, RZ, RZ, UR6 ;  /* 0x00000006ff0a7e24 */ /* 0x000fe4000f8e00ff */
[----:B------:R-:W-:Y:S02]  /*1880*/  IMAD.U32 R6, RZ, RZ, UR4 ;  /* 0x00000004ff067e24 */ /* 0x000fe4000f8e00ff */
[----:B------:R-:W-:-:S02]  /*1890*/  IMAD.U32 R7, RZ, RZ, UR5 ;  /* 0x00000005ff077e24 */ /* 0x000fc4000f8e00ff */
[----:B------:R-:W-:Y:S02]  /*18a0*/  IMAD.U32 R11, RZ, RZ, UR7 ;  /* 0x00000007ff0b7e24 */ /* 0x000fe4000f8e00ff */
[----:B------:R-:W-:Y:S02]  /*18b0*/  IMAD.MOV.U32 R8, RZ, RZ, 0x1e1 ;  /* 0x000001e1ff087424 */ /* 0x000fe400078e00ff */
[----:B------:R-:W-:Y:S02]  /*18c0*/  IMAD.MOV.U32 R12, RZ, RZ, 0x1 ;  /* 0x00000001ff0c7424 */ /* 0x000fe400078e00ff */
[----:B0-----:R-:W-:-:S07]  /*18d0*/  IMAD.MOV.U32 R13, RZ, RZ, RZ ;  /* 0x000000ffff0d7224 */ /* 0x001fce00078e00ff */
[----:B------:R-:W-:-:S07]  /*18e0*/  LEPC R20, `(.L_x_20) ;  /* 0x000000001014794e */ /* 0x000fce0000000000 */
[----:B-1---5:R-:W-:Y:S05]  /*18f0*/  CALL.ABS.NOINC R14 ;  /* 0x000000000e007343 */ /* 0x022fea0003c00000 */
.L_x_20:
[----:B------:R-:W-:-:S13]  /*1900*/  ISETP.NE.AND P0, PT, R104, 0x3, PT ;  /* 0x000000036800780c */ /* 0x000fda0003f05270 */
[----:B------:R-:W-:Y:S05]  /*1910*/  @!P0 BRA `(.L_x_21) ;  /* 0x0000000000048947 */ /* 0x000fea0003800000 */
[----:B------:R-:W-:Y:S01]  /*1920*/  BPT.TRAP 0x1 ;  /* 0x000000040000795c */ /* 0x000fe20000300000 */
.L_x_21:
[----:B0-----:R-:W-:Y:S02]  /*1930*/  IMAD.U32 R3, RZ, RZ, UR38 ;  /* 0x00000026ff037e24 */ /* 0x001fe4000f8e00ff */
[----:B------:R-:W-:-:S03]  /*1940*/  IMAD.U32 R0, RZ, RZ, UR39 ;  /* 0x00000027ff007e24 */ /* 0x000fc6000f8e00ff */
[----:B------:R-:W-:Y:S02]  /*1950*/  LEA R3, R3, UR41, 0x3 ;  /* 0x0000002903037c11 */ /* 0x000fe4000f8e18ff */
[----:B------:R-:W-:-:S04]  /*1960*/  SHF.L.U32 R0, R0, 0x1f, RZ ;  /* 0x0000001f00007819 */ /* 0x000fc800000006ff */
[----:B------:R0:W1:Y:S01]  /*1970*/  SYNCS.PHASECHK.TRANS64.TRYWAIT P1, [R3+URZ], R0 ;  /* 0x00000000030075a7 */ /* 0x000062000802017f */
[----:B------:R-:W-:Y:S05]  /*1980*/  @!P0 BRA `(.L_x_22) ;  /* 0x0000000000048947 */ /* 0x000fea0003800000 */
[----:B------:R-:W-:Y:S01]  /*1990*/  BPT.TRAP 0x1 ;  /* 0x000000040000795c */ /* 0x000fe20000300000 */
.L_x_22:
[----:B------:R-:W-:-:S05]  /*19a0*/  IMAD.U32 R4, RZ, RZ, UR42 ;  /* 0x0000002aff047e24 */ /* 0x000fca000f8e00ff */
[----:B------:R-:W-:Y:S01]  /*19b0*/  ISETP.GE.AND P2, PT, R4, 0x1, PT ;  /* 0x000000010400780c */ /* 0x000fe20003f46270 */
[----:B-1----:R-:W-:-:S12]  /*19c0*/  @P1 BRA `(.L_x_23) ;  /* 0x0000000000081947 */ /* 0x002fd80003800000 */
[----:B------:R-:W1:Y:S02]  /*19d0*/  SYNCS.PHASECHK.TRANS64.TRYWAIT P1, [R3+URZ], R0 ;  /* 0x00000000030075a7 */ /* 0x000e64000802017f */
[----:B-1----:R-:W-:Y:S05]  /*19e0*/  @!P1 BRA `(.L_x_24) ;  /* 0x0000006000809947 */ /* 0x002fea0003800000 */
.L_x_23:
[----:B------:R-:W-:Y:S05]  /*19f0*/  WARPSYNC.ALL ;  /* 0x0000000000007948 */ /* 0x000fea0003800000 */
[----:B------:R-:W-:Y:S01]  /*1a00*/  UIADD3 UR4, UR41, 0x180, URZ ;  /* 0x0000018029047890 */ /* 0x000fe2000fffe03f */
[----:B------:R-:W-:Y:S01]  /*1a10*/  WARPGROUP.ARRIVE ;  /* 0x00000000000079c5 */ /* 0x000fe20000000000 */
[----:B------:R-:W-:Y:S02]  /*1a20*/  UIADD3 UR5, UR41, 0xa180, URZ ;  /* 0x0000a18029057890 */ /* 0x000fe4000fffe03f */
[----:B------:R-:W-:Y:S02]  /*1a30*/  USHF.R.U32.HI UR4, URZ, 0x4, UR4 ;  /* 0x000000043f047899 */ /* 0x000fe40008011604 */
[----:B------:R-:W-:-:S02]  /*1a40*/  USHF.R.U32.HI UR5, URZ, 0x4, UR5 ;  /* 0x000000043f057899 */ /* 0x000fc40008011605 */
[----:B------:R-:W-:Y:S02]  /*1a50*/  ULOP3.LUT UR4, UR4, 0x3fff, URZ, 0xc0, !UPT ;  /* 0x00003fff04047892 */ /* 0x000fe4000f8ec03f */
[----:B------:R-:W-:Y:S02]  /*1a60*/  ULOP3.LUT UR5, UR5, 0x3fff, URZ, 0xc0, !UPT ;  /* 0x00003fff05057892 */ /* 0x000fe4000f8ec03f */
[----:B------:R-:W-:Y:S02]  /*1a70*/  ULOP3.LUT UR8, UR4, 0x10000, URZ, 0xfc, !UPT ;  /* 0x0001000004087892 */ /* 0x000fe4000f8efc3f */
[----:B------:R-:W-:Y:S02]  /*1a80*/  ULOP3.LUT UR9, UR5, 0x10000, URZ, 0xfc, !UPT ;  /* 0x0001000005097892 */ /* 0x000fe4000f8efc3f */
[----:B------:R-:W-:Y:S02]  /*1a90*/  ULEA UR10, UR38, UR8, 0x9 ;  /* 0x00000008260a7291 */ /* 0x000fe4000f8e483f */
[----:B------:R-:W-:Y:S01]  /*1aa0*/  ULEA UR11, UR38, UR9, 0xa ;  /* 0x00000009260b7291 */ /* 0x000fe2000f8e503f */
[----:B------:R-:W-:Y:S01]  /*1ab0*/  UMOV UR5, 0x40000040 ;  /* 0x4000004000057882 */ /* 0x000fe20000000000 */
[----:B------:R-:W-:-:S03]  /*1ac0*/  UMOV UR7, 0x40000040 ;  /* 0x4000004000077882 */ /* 0x000fc60000000000 */
[----:B------:R-:W-:Y:S02]  /*1ad0*/  UMOV UR4, UR10 ;  /* 0x0000000a00047c82 */ /* 0x000fe40008000000 */
[----:B------:R-:W-:Y:S02]  /*1ae0*/  UMOV UR6, UR11 ;  /* 0x0000000b00067c82 */ /* 0x000fe40008000000 */
[----:B------:R-:W-:Y:S01]  /*1af0*/  HGMMA.64x128x8.F32.TF32 R24, gdesc[UR4], RZ, !UPT, gsb0 ;  /* 0x05e00000041879f0 */ /* 0x000fe2000c0028ff */
[----:B------:R-:W-:Y:S02]  /*1b00*/  UIADD3 UR4, UR10, 0x2, URZ ;  /* 0x000000020a047890 */ /* 0x000fe4000fffe03f */
[----:B------:R-:W-:Y:S01]  /*1b10*/  UIADD3 UR6, UR11, 0x2, URZ ;  /* 0x000000020b067890 */ /* 0x000fe2000fffe03f */
[----:B------:R-:W-:Y:S01]  /*1b20*/  UMOV UR5, 0x40000040 ;  /* 0x4000004000057882 */ /* 0x000fe20000000000 */
[----:B------:R-:W-:Y:S01]  /*1b30*/  UMOV UR7, 0x40000040 ;  /* 0x4000004000077882 */ /* 0x000fe20000000000 */
[----:B------:R-:W-:-:S02]  /*1b40*/  WARPGROUP.DEPBAR.LE gsb0, 0x0 ;  /* 0x00008000000079c5 */ /* 0x000fc40000010000 */
[----:B------:R-:W-:-:S06]  /*1b50*/  WARPGROUP.ARRIVE ;  /* 0x00000000000079c5 */ /* 0x000fcc0000000000 */
[----:B------:R-:W-:Y:S01]  /*1b60*/  HGMMA.64x128x8.F32.TF32 R24, gdesc[UR4], R24, gsb0 ;  /* 0x05e00000041879f0 */ /* 0x000fe20008002818 */
[----:B------:R-:W-:Y:S02]  /*1b70*/  UIADD3 UR4, UR10, 0x4, URZ ;  /* 0x000000040a047890 */ /* 0x000fe4000fffe03f */
[----:B------:R-:W-:Y:S01]  /*1b80*/  UIADD3 UR6, UR11, 0x4, URZ ;  /* 0x000000040b067890 */ /* 0x000fe2000fffe03f */
[----:B------:R-:W-:Y:S01]  /*1b90*/  UMOV UR5, 0x40000040 ;  /* 0x4000004000057882 */ /* 0x000fe20000000000 */
[----:B------:R-:W-:Y:S01]  /*1ba0*/  UMOV UR7, 0x40000040 ;  /* 0x4000004000077882 */ /* 0x000fe20000000000 */
[----:B------:R-:W-:Y:S02]  /*1bb0*/  WARPGROUP.DEPBAR.LE gsb0, 0x0 ;  /* 0x00008000000079c5 */ /* 0x000fe40000010000 */
        /* <DEDUP_REMOVED lines=8> */
[----:B------:R-:W-:Y:S03]  /*1c40*/  HGMMA.64x128x8.F32.TF32 R24, gdesc[UR4], R24, gsb0 ;  /* 0x05e00000041879f0 */ /* 0x000fe60008002818 */
[----:B------:R-:W-:Y:S02]  /*1c50*/  WARPGROUP.DEPBAR.LE gsb0, 0x0 ;  /* 0x00008000000079c5 */ /* 0x000fe40000010000 */
[----:B------:R-:W-:Y:S05]  /*1c60*/  @!P2 BRA `(.L_x_25) ;  /* 0x000000040014a947 */ /* 0x000fea0003800000 */
[----:B------:R-:W-:Y:S01]  /*1c70*/  UIADD3 UR4, UR38, 0x1, URZ ;  /* 0x0000000126047890 */ /* 0x000fe2000fffe03f */
[----:B01----:R-:W-:Y:S02]  /*1c80*/  IMAD.U32 R0, RZ, RZ, UR42 ;  /* 0x0000002aff007e24 */ /* 0x003fe4000f8e00ff */
[----:B------:R-:W-:Y:S01]  /*1c90*/  IMAD.U32 R3, RZ, RZ, UR38 ;  /* 0x00000026ff037e24 */ /* 0x000fe2000f8e00ff */
[----:B------:R-:W-:-:S04]  /*1ca0*/  UISETP.NE.AND UP0, UPT, UR4, 0x5, UPT ;  /* 0x000000050400788c */ /* 0x000fc8000bf05270 */
[----:B------:R-:W-:Y:S02]  /*1cb0*/  USEL UR5, URZ, 0x1, UP0 ;  /* 0x000000013f057887 */ /* 0x000fe40008000000 */
[----:B------:R-:W-:Y:S02]  /*1cc0*/  USEL UR10, UR4, URZ, UP0 ;  /* 0x0000003f040a7287 */ /* 0x000fe40008000000 */
[----:B------:R-:W-:-:S06]  /*1cd0*/  ULOP3.LUT UR5, UR39, UR5, URZ, 0x3c, !UPT ;  /* 0x0000000527057292 */ /* 0x000fcc000f8e3c3f */
[----:B------:R-:W-:-:S07]  /*1ce0*/  IMAD.U32 R6, RZ, RZ, UR5 ;  /* 0x00000005ff067e24 */ /* 0x000fce000f8e00ff */
.L_x_32:
[----:B------:R-:W-:Y:S05]  /*1cf0*/  @!P0 BRA `(.L_x_26) ;  /* 0x0000000000048947 */ /* 0x000fea0003800000 */
[----:B------:R-:W-:Y:S01]  /*1d00*/  BPT.TRAP 0x1 ;  /* 0x000000040000795c */ /* 0x000fe20000300000 */
.L_x_26:
[----:B------:R-:W-:Y:S01]  /*1d10*/  ULEA UR4, UR10, UR41, 0x3 ;  /* 0x000000290a047291 */ /* 0x000fe2000f8e183f */
[----:B------:R-:W-:-:S08]  /*1d20*/  SHF.L.U32 R4, R6, 0x1f, RZ ;  /* 0x0000001f06047819 */ /* 0x000fd000000006ff */
[----:B------:R0:W1:Y:S01]  /*1d30*/  SYNCS.PHASECHK.TRANS64.TRYWAIT P1, [UR4], R4 ;  /* 0x00000004ff0075a7 */ /* 0x0000620008020144 */
[----:B------:R-:W-:Y:S05]  /*1d40*/  @!P0 BRA `(.L_x_27) ;  /* 0x0000000000048947 */ /* 0x000fea0003800000 */
[----:B------:R-:W-:Y:S01]  /*1d50*/  BPT.TRAP 0x1 ;  /* 0x000000040000795c */ /* 0x000fe20000300000 */
.L_x_27:
[----:B-1----:R-:W-:Y:S05]  /*1d60*/  @P1 BRA `(.L_x_28) ;  /* 0x0000000000081947 */ /* 0x002fea0003800000 */
[----:B------:R-:W1:Y:S02]  /*1d70*/  SYNCS.PHASECHK.TRANS64.TRYWAIT P1, [UR4], R4 ;  /* 0x00000004ff0075a7 */ /* 0x000e640008020144 */
[----:B-1----:R-:W-:Y:S05]  /*1d80*/  @!P1 BRA `(.L_x_29) ;  /* 0x0000005c00ac9947 */ /* 0x002fea0003800000 */
.L_x_28:
[----:B------:R-:W-:Y:S01]  /*1d90*/  ULEA UR11, UR10, UR8, 0x9 ;  /* 0x000000080a0b7291 */ /* 0x000fe2000f8e483f */
[----:B------:R-:W-:Y:S01]  /*1da0*/  WARPGROUP.ARRIVE ;  /* 0x00000000000079c5 */ /* 0x000fe20000000000 */
[----:B------:R-:W-:Y:S01]  /*1db0*/  ULEA UR12, UR10, UR9, 0xa ;  /* 0x000000090a0c7291 */ /* 0x000fe2000f8e503f */
[----:B------:R-:W-:Y:S01]  /*1dc0*/  UMOV UR5, 0x40000040 ;  /* 0x4000004000057882 */ /* 0x000fe20000000000 */
[----:B------:R-:W-:-:S03]  /*1dd0*/  UMOV UR7, 0x40000040 ;  /* 0x4000004000077882 */ /* 0x000fc60000000000 */
[----:B------:R-:W-:Y:S02]  /*1de0*/  UMOV UR4, UR11 ;  /* 0x0000000b00047c82 */ /* 0x000fe40008000000 */
[----:B------:R-:W-:Y:S02]  /*1df0*/  UMOV UR6, UR12 ;  /* 0x0000000c00067c82 */ /* 0x000fe40008000000 */
[----:B------:R-:W-:Y:S01]  /*1e00*/  HGMMA.64x128x8.F32.TF32 R24, gdesc[UR4], R24, gsb0 ;  /* 0x05e00000041879f0 */ /* 0x000fe20008002818 */
        /* <DEDUP_REMOVED lines=23> */
[----:B------:R-:W-:Y:S01]  /*1f80*/  BPT.TRAP 0x1 ;  /* 0x000000040000795c */ /* 0x000fe20000300000 */
.L_x_30:
[----:B------:R-:W-:-:S13]  /*1f90*/  ISETP.NE.AND P1, PT, R89, RZ, PT ;  /* 0x000000ff5900720c */ /* 0x000fda0003f25270 */
[----:B01----:R-:W-:-:S05]  /*1fa0*/  @P1 LEA R4, R3, UR41, 0x3 ;  /* 0x0000002903041c11 */ /* 0x003fca000f8e18ff */
[----:B------:R-:W-:-:S05]  /*1fb0*/  @P1 VIADD R5, R4, 0x28 ;  /* 0x0000002804051836 */ /* 0x000fca0000000000 */
[----:B------:R-:W-:-:S04]  /*1fc0*/  @P1 PRMT R5, R88, 0x654, R5 ;  /* 0x0000065458051816 */ /* 0x000fc80000000005 */
[----:B------:R0:W-:Y:S01]  /*1fd0*/  @P1 SYNCS.ARRIVE.TRANS64.RED.A1T0 RZ, [R5+URZ], RZ ;  /* 0x000000ff05ff19a7 */ /* 0x0001e2000810043f */
[----:B------:R-:W-:-:S13]  /*1fe0*/  ISETP.GT.U32.AND P1, PT, R23, 0x1, PT ;  /* 0x000000011700780c */ /* 0x000fda0003f24070 */
[----:B0-----:R-:W-:Y:S05]  /*1ff0*/  @P1 BRA `(.L_x_31) ;  /* 0x0000000000041947 */ /* 0x001fea0003800000 */
[----:B------:R-:W-:Y:S01]  /*2000*/  BPT.TRAP 0x1 ;  /* 0x000000040000795c */ /* 0x000fe20000300000 */
.L_x_31:
[----:B------:R-:W-:Y:S01]  /*2010*/  UIADD3 UR10, UR10, 0x1, URZ ;  /* 0x000000010a0a7890 */ /* 0x000fe2000fffe03f */
[C---:B------:R-:W-:Y:S01]  /*2020*/  ISETP.GT.AND P2, PT, R0.reuse, 0x1, PT ;  /* 0x000000010000780c */ /* 0x040fe20003f44270 */
[----:B------:R-:W-:Y:S02]  /*2030*/  VIADD R3, R3, 0x1 ;  /* 0x0000000103037836 */ /* 0x000fe40000000000 */
[----:B------:R-:W-:Y:S01]  /*2040*/  UISETP.NE.AND UP0, UPT, UR10, 0x5, UPT ;  /* 0x000000050a00788c */ /* 0x000fe2000bf05270 */
[----:B------:R-:W-:Y:S02]  /*2050*/  VIADD R0, R0, 0xffffffff ;  /* 0xffffffff00007836 */ /* 0x000fe40000000000 */
[C---:B------:R-:W-:Y:S01]  /*2060*/  ISETP.NE.AND P1, PT, R3.reuse, 0x5, PT ;  /* 0x000000050300780c */ /* 0x040fe20003f25270 */
[----:B------:R-:W-:Y:S02]  /*2070*/  USEL UR4, URZ, 0x1, UP0 ;  /* 0x000000013f047887 */ /* 0x000fe40008000000 */
[----:B------:R-:W-:Y:S01]  /*2080*/  USEL UR10, UR10, URZ, UP0 ;  /* 0x0000003f0a0a7287 */ /* 0x000fe20008000000 */
[----:B------:R-:W-:-:S03]  /*2090*/  SEL R3, R3, RZ, P1 ;  /* 0x000000ff03037207 */ /* 0x000fc60000800000 */
[----:B------:R-:W-:Y:S01]  /*20a0*/  LOP3.LUT R6, R6, UR4, RZ, 0x3c, !PT ;  /* 0x0000000406067c12 */ /* 0x000fe2000f8e3cff */
[----:B------:R-:W-:Y:S07]  /*20b0*/  @P2 BRA `(.L_x_32) ;  /* 0xfffffffc000c2947 */ /* 0x000fee000383ffff */
.L_x_25:
[----:B01----:R-:W0:Y:S01]  /*20c0*/  LDC R0, c[0x0][0x28c] ;  /* 0x0000a300ff007b82 */ /* 0x003e220000000800 */
[----:B------:R-:W-:-:S04]  /*20d0*/  IMAD.U32 R3, RZ, RZ, UR47 ;  /* 0x0000002fff037e24 */ /* 0x000fc8000f8e00ff */
[----:B------:R1:W-:Y:S01]  /*20e0*/  SYNCS.ARRIVE.TRANS64.A1T0 RZ, [R3+UR46], RZ ;  /* 0x000000ff03ff79a7 */ /* 0x0003e2000810002e */
[----:B0-----:R-:W-:-:S13]  /*20f0*/  ISETP.GE.AND P1, PT, R0, 0x1, PT ;  /* 0x000000010000780c */ /* 0x001fda0003f26270 */
[----:B-1----:R-:W-:Y:S05]  /*2100*/  @!P1 BRA `(.L_x_33) ;  /* 0x0000000000449947 */ /* 0x002fea0003800000 */
[----:B------:R-:W-:Y:S05]  /*2110*/  @!P0 BRA `(.L_x_34) ;  /* 0x0000000000048947 */ /* 0x000fea0003800000 */
[----:B------:R-:W-:Y:S01]  /*2120*/  BPT.TRAP 0x1 ;  /* 0x000000040000795c */ /* 0x000fe20000300000 */
.L_x_34:
[----:B------:R-:W-:-:S13]  /*2130*/  ISETP.NE.AND P0, PT, R89, RZ, PT ;  /* 0x000000ff5900720c */ /* 0x000fda0003f05270 */
[----:B------:R-:W-:-:S05]  /*2140*/  VOTEU.ANY UP0, P0 ;  /* 0x00000000003f7886 */ /* 0x000fca0000000100 */
[----:B------:R-:W-:-:S06]  /*2150*/  @UP0 UIADD3 UR4, UR38, UR42, URZ ;  /* 0x0000002a26040290 */ /* 0x000fcc000fffe03f */
[----:B------:R-:W-:Y:S02]  /*2160*/  IMAD.U32 R4, RZ, RZ, UR4 ;  /* 0x00000004ff047e24 */ /* 0x000fe4000f8e00ff */
[----:B------:R-:W-:Y:S02]  /*2170*/  IMAD.U32 R3, RZ, RZ, UR4 ;  /* 0x00000004ff037e24 */ /* 0x000fe4000f8e00ff */
[----:B------:R-:W-:-:S05]  /*2180*/  @P0 IMAD.WIDE.U32 R4, R4, -0x33333333, RZ ;  /* 0xcccccccd04040825 */ /* 0x000fca00078e00ff */
[----:B------:R-:W-:-:S05]  /*2190*/  @P0 SHF.R.U32.HI R0, RZ, 0x2, R5 ;  /* 0x00000002ff000819 */ /* 0x000fca0000011605 */
[----:B------:R-:W-:-:S05]  /*21a0*/  @P0 IMAD R0, R0, -0x5, R3 ;  /* 0xfffffffb00000824 */ /* 0x000fca00078e0203 */
[----:B------:R-:W-:-:S05]  /*21b0*/  @P0 LEA R0, R0, UR41, 0x3 ;  /* 0x0000002900000c11 */ /* 0x000fca000f8e18ff */
[----:B------:R-:W-:-:S05]  /*21c0*/  @P0 VIADD R3, R0, 0x28 ;  /* 0x0000002800030836 */ /* 0x000fca0000000000 */
[----:B------:R-:W-:-:S04]  /*21d0*/  @P0 PRMT R3, R88, 0x654, R3 ;  /* 0x0000065458030816 */ /* 0x000fc80000000003 */
[----:B------:R0:W-:Y:S01]  /*21e0*/  @P0 SYNCS.ARRIVE.TRANS64.RED.A1T0 RZ, [R3+URZ], RZ ;  /* 0x000000ff03ff09a7 */ /* 0x0001e2000810043f */
[----:B------:R-:W-:-:S13]  /*21f0*/  ISETP.GT.U32.AND P0, PT, R23, 0x1, PT ;  /* 0x000000011700780c */ /* 0x000fda0003f04070 */
[----:B0-----:R-:W-:Y:S05]  /*2200*/  @P0 BRA `(.L_x_33) ;  /* 0x0000000000040947 */ /* 0x001fea0003800000 */
[----:B------:R-:W-:Y:S01]  /*2210*/  BPT.TRAP 0x1 ;  /* 0x000000040000795c */ /* 0x000fe20000300000 */
.L_x_33:
[----:B------:R-:W-:Y:S01]  /*2220*/  SHF.L.U32 R0, R105, 0x1f, RZ ;  /* 0x0000001f69007819 */ /* 0x000fe200000006ff */
[----:B------:R-:W-:Y:S01]  /*2230*/  UIADD3 UR38, UR38, UR45, URZ ;  /* 0x0000002d26267290 */ /* 0x000fe2000fffe03f */
[----:B------:R-:W-:Y:S01]  /*2240*/  SHF.R.S32.HI R9, RZ, 0x1f, R19 ;  /* 0x0000001fff097819 */ /* 0x000fe20000011413 */
[----:B------:R-:W-:Y:S01]  /*2250*/  UISETP.GE.U32.AND UP1, UPT, UR45, 0x5, UPT ;  /* 0x000000052d00788c */ /* 0x000fe2000bf26070 */
[----:B------:R-:W0:Y:S01]  /*2260*/  SYNCS.PHASECHK.TRANS64.TRYWAIT P0, [UR43+0x8], R0 ;  /* 0x00000800ff0075a7 */ /* 0x000e22000800016b */
[----:B------:R-:W-:-:S04]  /*2270*/  UISETP.GT.U32.AND UP0, UPT, UR38, 0x4, UPT ;  /* 0x000000042600788c */ /* 0x000fc8000bf04070 */
[----:B------:R-:W-:-:S04]  /*2280*/  UISETP.LT.U32.AND UP0, UPT, UR45, 0x5, UP0 ;  /* 0x000000052d00788c */ /* 0x000fc80008701070 */
[----:B------:R-:W-:Y:S02]  /*2290*/  USEL UR6, URZ, 0x1, !UP0 ;  /* 0x000000013f067887 */ /* 0x000fe4000c000000 */
[----:B------:R-:W-:Y:S02]  /*22a0*/  @UP1 UIMAD.WIDE.U32 UR4, UR38, -0x33333333, URZ ;  /* 0xcccccccd260418a5 */ /* 0x000fe4000f8e003f */
[----:B------:R-:W-:Y:S02]  /*22b0*/  ULOP3.LUT UR39, UR39, UR6, URZ, 0x3c, !UPT ;  /* 0x0000000627277292 */ /* 0x000fe4000f8e3c3f */
[----:B------:R-:W-:-:S04]  /*22c0*/  @UP1 USHF.R.U32.HI UR4, URZ, 0x2, UR5 ;  /* 0x000000023f041899 */ /* 0x000fc80008011605 */
[----:B------:R-:W-:Y:S01]  /*22d0*/  @UP1 ULOP3.LUT UR39, UR39, 0x1, UR4, 0x78, !UPT ;  /* 0x0000000127271892 */ /* 0x000fe2000f8e7804 */
[----:B0-----:R-:W-:Y:S11]  /*22e0*/  @!P0 BRA `(.L_x_35) ;  /* 0x00000058006c8947 */ /* 0x001ff60003800000 */
.L_x_190:
[----:B------:R-:W-:Y:S01]  /*22f0*/  ULDC.64 UR4, c[0x0][0x5d0] ;  /* 0x0001740000047ab9 */ /* 0x000fe20000000a00 */
[----:B------:R-:W-:Y:S01]  /*2300*/  ULDC UR6, c[0x0][0x284] ;  /* 0x0000a10000067ab9 */ /* 0x000fe20000000800 */
[----:B0-----:R-:W-:Y:S02]  /*2310*/  IMAD R0, R9, UR4, RZ ;  /* 0x0000000409007c24 */ /* 0x001fe4000f8e02ff */
[----:B------:R-:W-:Y:S02]  /*2320*/  IMAD.SHL.U32 R12, R18, 0x80, RZ ;  /* 0x00000080120c7824 */ /* 0x000fe400078e00ff */
[C---:B------:R-:W-:Y:S02]  /*2330*/  IMAD R3, R19.reuse, UR5, R0 ;  /* 0x0000000513037c24 */ /* 0x040fe4000f8e0200 */
[----:B------:R-:W-:Y:S01]  /*2340*/  IMAD.SHL.U32 R0, R22, 0x40, RZ ;  /* 0x0000004016007824 */ /* 0x000fe200078e00ff */
[----:B------:R-:W-:Y:S01]  /*2350*/  SHF.R.S32.HI R13, RZ, 0x1f, R12 ;  /* 0x0000001fff0d7819 */ /* 0x000fe2000001140c */
[----:B------:R-:W-:Y:S01]  /*2360*/  IMAD.WIDE.U32 R4, R19, UR4, R94 ;  /* 0x0000000413047c25 */ /* 0x000fe2000f8e005e */
[----:B------:R-:W-:-:S02]  /*2370*/  ULDC.64 UR4, c[0x0][0x5c8] ;  /* 0x0001720000047ab9 */ /* 0x000fc40000000a00 */
[----:B------:R-:W-:Y:S01]  /*2380*/  ISETP.GE.AND P0, PT, R0, UR6, PT ;  /* 0x0000000600007c0c */ /* 0x000fe2000bf06270 */
[----:B------:R-:W-:Y:S01]  /*2390*/  ULDC UR6, c[0x0][0x288] ;  /* 0x0000a20000067ab9 */ /* 0x000fe20000000800 */
[----:B------:R-:W-:Y:S01]  /*23a0*/  IADD3 R4, P1, R12, R4, RZ ;  /* 0x000000040c047210 */ /* 0x000fe20007f3e0ff */
[----:B------:R-:W-:Y:S01]  /*23b0*/  IMAD.WIDE R20, R22, 0x40, R92 ;  /* 0x0000004016147825 */ /* 0x000fe200078e025c */
[----:B------:R-:W-:Y:S02]  /*23c0*/  ISETP.GE.OR P0, PT, R12, UR6, P0 ;  /* 0x000000060c007c0c */ /* 0x000fe40008706670 */
[----:B------:R-:W-:Y:S01]  /*23d0*/  IADD3.X R5, R13, R5, R3, P1, !PT ;  /* 0x000000050d057210 */ /* 0x000fe20000ffe403 */
[----:B------:R-:W-:-:S04]  /*23e0*/  IMAD R7, R21, UR4, RZ ;  /* 0x0000000415077c24 */ /* 0x000fc8000f8e02ff */
[C---:B------:R-:W-:Y:S02]  /*23f0*/  IMAD R7, R20.reuse, UR5, R7 ;  /* 0x0000000514077c24 */ /* 0x040fe4000f8e0207 */
[----:B------:R-:W-:-:S04]  /*2400*/  IMAD.WIDE.U32 R106, R20, UR4, R4 ;  /* 0x00000004146a7c25 */ /* 0x000fc8000f8e0004 */
[----:B------:R-:W-:Y:S05]  /*2410*/  @P0 BRA `(.L_x_36) ;  /* 0x0000003c00d80947 */ /* 0x000fea0003800000 */
[----:B-----5:R-:W-:Y:S01]  /*2420*/  FSETP.NEU.AND P1, PT, R91, RZ, PT ;  /* 0x000000ff5b00720b */ /* 0x020fe20003f2d000 */
[----:B------:R-:W-:Y:S01]  /*2430*/  IMAD.IADD R3, R99, 0x1, -R12 ;  /* 0x0000000163037824 */ /* 0x000fe200078e0a0c */
[----:B------:R-:W-:Y:S01]  /*2440*/  BSSY B0, `(.L_x_36) ;  /* 0x00003f3000007945 */ /* 0x000fe20003800000 */
[----:B------:R-:W-:Y:S02]  /*2450*/  IMAD.IADD R0, R103, 0x1, -R0 ;  /* 0x0000000167007824 */ /* 0x000fe400078e0a00 */
[----:B------:R-:W-:Y:S01]  /*2460*/  IMAD.IADD R115, R107, 0x1, R7 ;  /* 0x000000016b737824 */ /* 0x000fe200078e0207 */
[----:B------:R-:W-:-:S04]  /*2470*/  ISETP.GT.AND P0, PT, R3, RZ, PT ;  /* 0x000000ff0300720c */ /* 0x000fc80003f04270 */
[----:B------:R-:W-:-:S03]  /*2480*/  ISETP.GT.AND P2, PT, R0, RZ, P0 ;  /* 0x000000ff0000720c */ /* 0x000fc60000744270 */
[----:B------:R-:W-:Y:S10]  /*2490*/  @!P1 BRA `(.L_x_37) ;  /* 0x0000002c001c9947 */ /* 0x000ff40003800000 */
[----:B------:R-:W0:Y:S01]  /*24a0*/  LDC.64 R108, c[0x0][0x5b8] ;  /* 0x00016e00ff6c7b82 */ /* 0x000e220000000a00 */
[----:B------:R-:W-:-:S07]  /*24b0*/  ULDC.64 UR4, c[0x0][0x5c0] ;  /* 0x0001700000047ab9 */ /* 0x000fce0000000a00 */
[----:B------:R-:W1:Y:S08]  /*24c0*/  LDC.64 R110, c[0x0][0x5b0] ;  /* 0x00016c00ff6e7b82 */ /* 0x000e700000000a00 */
[----:B------:R-:W2:Y:S01]  /*24d0*/  LDC.64 R112, c[0x0][0x5a8] ;  /* 0x00016a00ff707b82 */ /* 0x000ea20000000a00 */
[-C--:B0-----:R-:W-:Y:S02]  /*24e0*/  IMAD R6, R9, R108.reuse, RZ ;  /* 0x0000006c09067224 */ /* 0x081fe400078e02ff */
[----:B------:R-:W-:-:S04]  /*24f0*/  IMAD.WIDE.U32 R4, R19, R108, R94 ;  /* 0x0000006c13047225 */ /* 0x000fc800078e005e */
[----:B------:R-:W-:Y:S01]  /*2500*/  IMAD R107, R19, R109, R6 ;  /* 0x0000006d136b7224 */ /* 0x000fe200078e0206 */
[----:B------:R-:W-:Y:S01]  /*2510*/  IADD3 R6, P1, R12, R4, RZ ;  /* 0x000000040c067210 */ /* 0x000fe20007f3e0ff */
[----:B-1----:R-:W-:-:S03]  /*2520*/  IMAD R4, R21, R110, RZ ;  /* 0x0000006e15047224 */ /* 0x002fc600078e02ff */
[----:B------:R-:W-:Y:S01]  /*2530*/  IADD3.X R7, R13, R5, R107, P1, !PT ;  /* 0x000000050d077210 */ /* 0x000fe20000ffe46b */
[C---:B------:R-:W-:Y:S02]  /*2540*/  IMAD R21, R20.reuse, R111, R4 ;  /* 0x0000006f14157224 */ /* 0x040fe400078e0204 */
[----:B------:R-:W-:-:S04]  /*2550*/  IMAD.WIDE.U32 R4, R20, R110, R6 ;  /* 0x0000006e14047225 */ /* 0x000fc800078e0006 */
[----:B------:R-:W-:Y:S01]  /*2560*/  IMAD.IADD R5, R5, 0x1, R21 ;  /* 0x0000000105057824 */ /* 0x000fe200078e0215 */
[----:B--2---:R-:W-:-:S04]  /*2570*/  LEA R10, P1, R4, R112, 0x2 ;  /* 0x00000070040a7211 */ /* 0x004fc800078210ff */
[----:B------:R-:W-:-:S05]  /*2580*/  LEA.HI.X R11, R4, R113, R5, 0x2, P1 ;  /* 0x00000071040b7211 */ /* 0x000fca00008f1405 */
[----:B------:R0:W2:Y:S01]  /*2590*/  @P2 LDG.E.LTC128B R18, desc[UR36][R10.64] ;  /* 0x000000240a122981 */ /* 0x0000a2000c1e1920 */
[----:B------:R-:W-:Y:S01]  /*25a0*/  IMAD.WIDE.U32 R4, R20, R110, R12 ;  /* 0x0000006e14047225 */ /* 0x000fe200078e000c */
[----:B------:R-:W-:Y:S01]  /*25b0*/  LEA R8, P3, R106, UR4, 0x2 ;  /* 0x000000046a087c11 */ /* 0x000fe2000f8610ff */
[----:B------:R-:W-:Y:S01]  /*25c0*/  BSSY B1, `(.L_x_38) ;  /* 0x0000014000017945 */ /* 0x000fe20003800000 */
[----:B------:R-:W-:Y:S02]  /*25d0*/  IADD3 R14, P1, R94, R4, RZ ;  /* 0x000000045e0e7210 */ /* 0x000fe40007f3e0ff */
[----:B------:R-:W-:Y:S02]  /*25e0*/  LEA.HI.X R9, R106, UR5, R115, 0x2, P3 ;  /* 0x000000056a097c11 */ /* 0x000fe400098f1473 */
[----:B------:R-:W-:Y:S01]  /*25f0*/  IADD3.X R15, R95, R21, R5, P1, !PT ;  /* 0x000000155f0f7210 */ /* 0x000fe20000ffe405 */
[----:B0-----:R-:W-:Y:S01]  /*2600*/  IMAD.SHL.U32 R10, R110, 0x8, RZ ;  /* 0x000000086e0a7824 */ /* 0x001fe200078e00ff */
[----:B------:R-:W-:-:S02]  /*2610*/  ISETP.GT.AND P1, PT, R3, 0x1, PT ;  /* 0x000000010300780c */ /* 0x000fc40003f24270 */
[----:B------:R-:W-:Y:S01]  /*2620*/  SHF.L.U64.HI R11, R110, 0x3, R111 ;  /* 0x000000036e0b7819 */ /* 0x000fe2000001026f */
[----:B------:R-:W-:Y:S01]  /*2630*/  IMAD.WIDE.U32 R14, R19, R108, R14 ;  /* 0x0000006c130e7225 */ /* 0x000fe200078e000e */
[----:B------:R-:W-:-:S03]  /*2640*/  ISETP.GT.AND P3, PT, R0, RZ, P1 ;  /* 0x000000ff0000720c */ /* 0x000fc60000f64270 */
[----:B------:R-:W-:Y:S01]  /*2650*/  IMAD.WIDE.U32 R10, R20, R110, R10 ;  /* 0x0000006e140a7225 */ /* 0x000fe200078e000a */
[----:B--2---:R-:W-:-:S05]  /*2660*/  LOP3.LUT R4, R18, 0xffffe000, RZ, 0xc0, !PT ;  /* 0xffffe00012047812 */ /* 0x004fca00078ec0ff */
[----:B------:R-:W-:Y:S01]  /*2670*/  FMUL R5, R4, R91 ;  /* 0x0000005b04057220 */ /* 0x000fe20000400000 */
[----:B------:R-:W-:-:S03]  /*2680*/  LEA R4, P4, R14, R112, 0x2 ;  /* 0x000000700e047211 */ /* 0x000fc600078810ff */
[----:B------:R-:W-:Y:S01]  /*2690*/  FFMA R109, R24, R90, R5 ;  /* 0x0000005a186d7223 */ /* 0x000fe20000000005 */
[----:B------:R-:W-:-:S04]  /*26a0*/  IMAD.IADD R5, R107, 0x1, R15 ;  /* 0x000000016b057824 */ /* 0x000fc800078e020f */
[----:B------:R-:W-:Y:S02]  /*26b0*/  F2FP.TF32.F32.PACK_B R109, R109 ;  /* 0x0000006dff6d723e */ /* 0x000fe400024050ff */
[----:B------:R-:W-:-:S03]  /*26c0*/  LEA.HI.X R5, R14, R113, R5, 0x2, P4 ;  /* 0x000000710e057211 */ /* 0x000fc600020f1405 */
[----:B------:R0:W-:Y:S01]  /*26d0*/  @P2 STG.E desc[UR36][R8.64], R109 ;  /* 0x0000006d08002986 */ /* 0x0001e2000c101924 */
[----:B------:R-:W-:Y:S05]  /*26e0*/  @!P3 BRA `(.L_x_39) ;  /* 0x000000000004b947 */ /* 0x000fea0003800000 */
[----:B------:R1:W5:Y:S02]  /*26f0*/  LDG.E.LTC128B R18, desc[UR36][R4.64+0x4] ;  /* 0x0000042404127981 */ /* 0x000364000c1e1920 */
.L_x_39:
[----:B------:R-:W-:Y:S05]  /*2700*/  BSYNC B1 ;  /* 0x0000000000017941 */ /* 0x000fea0003800000 */
.L_x_38:
[----:B-----5:R-:W-:Y:S01]  /*2710*/  LOP3.LUT R14, R18, 0xffffe000, RZ, 0xc0, !PT ;  /* 0xffffe000120e7812 */ /* 0x020fe200078ec0ff */
[----:B------:R-:W-:Y:S01]  /*2720*/  IMAD.IADD R21, R21, 0x1, R11 ;  /* 0x0000000115157824 */ /* 0x000fe200078e020b */
[----:B------:R-:W-:Y:S02]  /*2730*/  IADD3 R6, P2, R6, R10, RZ ;  /* 0x0000000a06067210 */ /* 0x000fe40007f5e0ff */
[----:B------:R-:W-:Y:S01]  /*2740*/  ISETP.GT.AND P0, PT, R0, 0x8, P0 ;  /* 0x000000080000780c */ /* 0x000fe20000704270 */
[----:B------:R-:W-:Y:S02]  /*2750*/  FMUL R14, R14, R91 ;  /* 0x0000005b0e0e7220 */ /* 0x000fe40000400000 */
[----:B------:R-:W-:Y:S02]  /*2760*/  IMAD.X R7, R21, 0x1, R7, P2 ;  /* 0x0000000115077824 */ /* 0x000fe400010e0607 */
[----:B------:R-:W-:Y:S01]  /*2770*/  FFMA R25, R25, R90, R14 ;  /* 0x0000005a19197223 */ /* 0x000fe2000000000e */
[----:B------:R-:W-:-:S04]  /*2780*/  LEA R14, P2, R6, R112, 0x2 ;  /* 0x00000070060e7211 */ /* 0x000fc800078410ff */
[----:B------:R-:W-:Y:S01]  /*2790*/  LEA.HI.X R15, R6, R113, R7, 0x2, P2 ;  /* 0x00000071060f7211 */ /* 0x000fe200010f1407 */
[----:B------:R-:W-:Y:S01]  /*27a0*/  @P3 IMAD.MOV.U32 R6, RZ, RZ, R8 ;  /* 0x000000ffff063224 */ /* 0x000fe200078e0008 */
[----:B------:R-:W-:Y:S01]  /*27b0*/  F2FP.TF32.F32.PACK_B R25, R25 ;  /* 0x00000019ff19723e */ /* 0x000fe200024050ff */
[----:B------:R-:W-:-:S05]  /*27c0*/  @P3 IMAD.MOV.U32 R7, RZ, RZ, R9 ;  /* 0x000000ffff073224 */ /* 0x000fca00078e0009 */
[----:B------:R2:W-:Y:S04]  /*27d0*/  @P3 STG.E desc[UR36][R6.64+0x4], R25 ;  /* 0x0000041906003986 */ /* 0x0005e8000c101924 */
[----:B------:R-:W3:Y:S01]  /*27e0*/  @P0 LDG.E.LTC128B R18, desc[UR36][R14.64] ;  /* 0x000000240e120981 */ /* 0x000ee2000c1e1920 */
[----:B------:R-:W-:Y:S01]  /*27f0*/  IADD3 R12, P2, P3, R94, R10, R12 ;  /* 0x0000000a5e0c7210 */ /* 0x000fe20007b5e00c */
[----:B------:R-:W-:Y:S01]  /*2800*/  BSSY B1, `(.L_x_40) ;  /* 0x0000011000017945 */ /* 0x000fe20003800000 */
[----:B------:R-:W-:Y:S02]  /*2810*/  ISETP.GT.AND P1, PT, R0, 0x8, P1 ;  /* 0x000000080000780c */ /* 0x000fe40000f24270 */
[----:B------:R-:W-:-:S03]  /*2820*/  IADD3.X R13, R95, R21, R13, P2, P3 ;  /* 0x000000155f0d7210 */ /* 0x000fc600017e640d */
[----:B------:R-:W-:Y:S01]  /*2830*/  IMAD.WIDE.U32 R12, R19, R108, R12 ;  /* 0x0000006c130c7225 */ /* 0x000fe200078e000c */
[----:B------:R-:W-:-:S03]  /*2840*/  SHF.L.U64.HI R19, R96, 0x2, R97 ;  /* 0x0000000260137819 */ /* 0x000fc60000010261 */
[----:B------:R-:W-:Y:S01]  /*2850*/  IMAD.IADD R13, R107, 0x1, R13 ;  /* 0x000000016b0d7824 */ /* 0x000fe200078e020d */
[----:B--2---:R-:W-:-:S04]  /*2860*/  LEA R6, P3, R12, R112, 0x2 ;  /* 0x000000700c067211 */ /* 0x004fc800078610ff */
[----:B------:R-:W-:Y:S02]  /*2870*/  LEA.HI.X R7, R12, R113, R13, 0x2, P3 ;  /* 0x000000710c077211 */ /* 0x000fe400018f140d */
[----:B---3--:R-:W-:-:S05]  /*2880*/  LOP3.LUT R10, R18, 0xffffe000, RZ, 0xc0, !PT ;  /* 0xffffe000120a7812 */ /* 0x008fca00078ec0ff */
[----:B------:R-:W-:Y:S01]  /*2890*/  FMUL R11, R10, R91 ;  /* 0x0000005b0a0b7220 */ /* 0x000fe20000400000 */
[----:B------:R-:W-:-:S03]  /*28a0*/  LEA R10, P2, R96, R8, 0x2 ;  /* 0x00000008600a7211 */ /* 0x000fc600078410ff */
[----:B------:R-:W-:Y:S02]  /*28b0*/  FFMA R21, R26, R90, R11 ;  /* 0x0000005a1a157223 */ /* 0x000fe4000000000b */
[----:B------:R-:W-:-:S03]  /*28c0*/  IMAD.X R11, R19, 0x1, R9, P2 ;  /* 0x00000001130b7824 */ /* 0x000fc600010e0609 */
[----:B------:R-:W-:-:S05]  /*28d0*/  F2FP.TF32.F32.PACK_B R21, R21 ;  /* 0x00000015ff15723e */ /* 0x000fca00024050ff */
[----:B------:R2:W-:Y:S01]  /*28e0*/  @P0 STG.E desc[UR36][R10.64], R21 ;  /* 0x000000150a000986 */ /* 0x0005e2000c101924 */
[----:B------:R-:W-:Y:S05]  /*28f0*/  @!P1 BRA `(.L_x_41) ;  /* 0x0000000000049947 */ /* 0x000fea0003800000 */
[----:B------:R3:W5:Y:S02]  /*2900*/  LDG.E.LTC128B R18, desc[UR36][R6.64+0x4] ;  /* 0x0000042406127981 */ /* 0x000764000c1e1920 */
.L_x_41:
[----:B------:R-:W-:Y:S05]  /*2910*/  BSYNC B1 ;  /* 0x0000000000017941 */ /* 0x000fea0003800000 */
.L_x_40:
[----:B-----5:R-:W-:Y:S01]  /*2920*/  LOP3.LUT R12, R18, 0xffffe000, RZ, 0xc0, !PT ;  /* 0xffffe000120c7812 */ /* 0x020fe200078ec0ff */
[----:B------:R-:W-:Y:S01]  /*2930*/  BSSY B1, `(.L_x_42) ;  /* 0x0000009000017945 */ /* 0x000fe20003800000 */
[----:B------:R-:W-:-:S03]  /*2940*/  ISETP.GT.AND P0, PT, R3, 0x8, PT ;  /* 0x000000080300780c */ /* 0x000fc60003f04270 */
[----:B------:R-:W-:Y:S01]  /*2950*/  FMUL R12, R12, R91 ;  /* 0x0000005b0c0c7220 */ /* 0x000fe20000400000 */
[----:B------:R-:W-:-:S03]  /*2960*/  ISETP.GT.AND P2, PT, R0, RZ, P0 ;  /* 0x000000ff0000720c */ /* 0x000fc60000744270 */
[----:B------:R-:W-:-:S05]  /*2970*/  FFMA R27, R27, R90, R12 ;  /* 0x0000005a1b1b7223 */ /* 0x000fca000000000c */
[----:B------:R-:W-:-:S05]  /*2980*/  F2FP.TF32.F32.PACK_B R27, R27 ;  /* 0x0000001bff1b723e */ /* 0x000fca00024050ff */
[----:B------:R4:W-:Y:S01]  /*2990*/  @P1 STG.E desc[UR36][R10.64+0x4], R27 ;  /* 0x0000041b0a001986 */ /* 0x0009e2000c101924 */
[----:B------:R-:W-:Y:S05]  /*29a0*/  @!P2 BRA `(.L_x_43) ;  /* 0x000000000004a947 */ /* 0x000fea0003800000 */
[----:B------:R0:W5:Y:S02]  /*29b0*/  LDG.E.LTC128B R18, desc[UR36][R4.64+0x20] ;  /* 0x0000202404127981 */ /* 0x000164000c1e1920 */
.L_x_43:
[----:B------:R-:W-:Y:S05]  /*29c0*/  BSYNC B1 ;  /* 0x0000000000017941 */ /* 0x000fea0003800000 */
.L_x_42:
        /* <DEDUP_REMOVED lines=10> */
.L_x_45:
[----:B------:R-:W-:Y:S05]  /*2a70*/  BSYNC B1 ;  /* 0x0000000000017941 */ /* 0x000fea0003800000 */
.L_x_44:
[----:B-----5:R-:W-:Y:S01]  /*2a80*/  LOP3.LUT R12, R18, 0xffffe000, RZ, 0xc0, !PT ;  /* 0xffffe000120c7812 */ /* 0x020fe200078ec0ff */
[----:B------:R-:W-:Y:S01]  /*2a90*/  BSSY B1, `(.L_x_46) ;  /* 0x0000008000017945 */ /* 0x000fe20003800000 */
[----:B------:R-:W-:-:S03]  /*2aa0*/  ISETP.GT.AND P0, PT, R0, 0x8, P0 ;  /* 0x000000080000780c */ /* 0x000fc60000704270 */
[----:B------:R-:W-:-:S04]  /*2ab0*/  FMUL R12, R12, R91 ;  /* 0x0000005b0c0c7220 */ /* 0x000fc80000400000 */
[----:B------:R-:W-:-:S05]  /*2ac0*/  FFMA R29, R29, R90, R12 ;  /* 0x0000005a1d1d7223 */ /* 0x000fca000000000c */
[----:B------:R-:W-:-:S05]  /*2ad0*/  F2FP.TF32.F32.PACK_B R29, R29 ;  /* 0x0000001dff1d723e */ /* 0x000fca00024050ff */
[----:B------:R0:W-:Y:S01]  /*2ae0*/  @P3 STG.E desc[UR36][R8.64+0x24], R29 ;  /* 0x0000241d08003986 */ /* 0x0001e2000c101924 */
[----:B------:R-:W-:Y:S05]  /*2af0*/  @!P0 BRA `(.L_x_47) ;  /* 0x0000000000048947 */ /* 0x000fea0003800000 */
[----:B------:R0:W5:Y:S02]  /*2b00*/  LDG.E.LTC128B R18, desc[UR36][R6.64+0x20] ;  /* 0x0000202406127981 */ /* 0x000164000c1e1920 */
.L_x_47:
[----:B------:R-:W-:Y:S05]  /*2b10*/  BSYNC B1 ;  /* 0x0000000000017941 */ /* 0x000fea0003800000 */
.L_x_46:
[----:B-----5:R-:W-:Y:S01]  /*2b20*/  LOP3.LUT R12, R18, 0xffffe000, RZ, 0xc0, !PT ;  /* 0xffffe000120c7812 */ /* 0x020fe200078ec0ff */
[----:B------:R-:W-:Y:S01]  /*2b30*/  BSSY B1, `(.L_x_48) ;  /* 0x0000008000017945 */ /* 0x000fe20003800000 */
[----:B------:R-:W-:-:S03]  /*2b40*/  ISETP.GT.AND P1, PT, R0, 0x8, P1 ;  /* 0x000000080000780c */ /* 0x000fc60000f24270 */
[----:B0-----:R-:W-:-:S04]  /*2b50*/  FMUL R13, R12, R91 ;  /* 0x0000005b0c0d7220 */ /* 0x001fc80000400000 */
[----:B------:R-:W-:-:S05]  /*2b60*/  FFMA R13, R30, R90, R13 ;  /* 0x0000005a1e0d7223 */ /* 0x000fca000000000d */
[----:B------:R-:W-:-:S05]  /*2b70*/  F2FP.TF32.F32.PACK_B R13, R13 ;  /* 0x0000000dff0d723e */ /* 0x000fca00024050ff */
[----:B------:R0:W-:Y:S01]  /*2b80*/  @P0 STG.E desc[UR36][R10.64+0x20], R13 ;  /* 0x0000200d0a000986 */ /* 0x0001e2000c101924 */
[----:B------:R-:W-:Y:S05]  /*2b90*/  @!P1 BRA `(.L_x_49) ;  /* 0x0000000000049947 */ /* 0x000fea0003800000 */
[----:B------:R0:W5:Y:S02]  /*2ba0*/  LDG.E.LTC128B R18, desc[UR36][R6.64+0x24] ;  /* 0x0000242406127981 */ /* 0x000164000c1e1920 */
.L_x_49:
[----:B------:R-:W-:Y:S05]  /*2bb0*/  BSYNC B1 ;  /* 0x0000000000017941 */ /* 0x000fea0003800000 */
.L_x_48:
        /* <DEDUP_REMOVED lines=10> */
.L_x_51:
[----:B------:R-:W-:Y:S05]  /*2c60*/  BSYNC B1 ;  /* 0x0000000000017941 */ /* 0x000fea0003800000 */
.L_x_50:
[----:B-----5:R-:W-:Y:S01]  /*2c70*/  LOP3.LUT R12, R18, 0xffffe000, RZ, 0xc0, !PT ;  /* 0xffffe000120c7812 */ /* 0x020fe200078ec0ff */
[----:B------:R-:W-:Y:S01]  /*2c80*/  BSSY B1, `(.L_x_52) ;  /* 0x0000009000017945 */ /* 0x000fe20003800000 */
[----:B------:R-:W-:-:S03]  /*2c90*/  ISETP.GT.AND P1, PT, R3, 0x11, PT ;  /* 0x000000110300780c */ /* 0x000fc60003f24270 */
[----:B0-----:R-:W-:Y:S01]  /*2ca0*/  FMUL R13, R12, R91 ;  /* 0x0000005b0c0d7220 */ /* 0x001fe20000400000 */
[----:B------:R-:W-:-:S03]  /*2cb0*/  ISETP.GT.AND P3, PT, R0, RZ, P1 ;  /* 0x000000ff0000720c */ /* 0x000fc60000f64270 */
[----:B------:R-:W-:-:S05]  /*2cc0*/  FFMA R13, R32, R90, R13 ;  /* 0x0000005a200d7223 */ /* 0x000fca000000000d */
[----:B------:R-:W-:-:S05]  /*2cd0*/  F2FP.TF32.F32.PACK_B R13, R13 ;  /* 0x0000000dff0d723e */ /* 0x000fca00024050ff */
[----:B------:R0:W-:Y:S01]  /*2ce0*/  @P2 STG.E desc[UR36][R8.64+0x40], R13 ;  /* 0x0000400d08002986 */ /* 0x0001e2000c101924 */
[----:B------:R-:W-:Y:S05]  /*2cf0*/  @!P3 BRA `(.L_x_53) ;  /* 0x000000000004b947 */ /* 0x000fea0003800000 */
[----:B------:R0:W5:Y:S02]  /*2d00*/  LDG.E.LTC128B R18, desc[UR36][R4.64+0x44] ;  /* 0x0000442404127981 */ /* 0x000164000c1e1920 */
.L_x_53:
[----:B------:R-:W-:Y:S05]  /*2d10*/  BSYNC B1 ;  /* 0x0000000000017941 */ /* 0x000fea0003800000 */
.L_x_52:
        /* <DEDUP_REMOVED lines=9> */
.L_x_55:
[----:B------:R-:W-:Y:S05]  /*2db0*/  BSYNC B1 ;  /* 0x0000000000017941 */ /* 0x000fea0003800000 */
.L_x_54:
        /* <DEDUP_REMOVED lines=9> */
.L_x_57:
[----:B------:R-:W-:Y:S05]  /*2e50*/  BSYNC B1 ;  /* 0x0000000000017941 */ /* 0x000fea0003800000 */
.L_x_56:
        /* <DEDUP_REMOVED lines=10> */
.L_x_59:
[----:B------:R-:W-:Y:S05]  /*2f00*/  BSYNC B1 ;  /* 0x0000000000017941 */ /* 0x000fea0003800000 */
.L_x_58:
        /* <DEDUP_REMOVED lines=10> */
.L_x_61:
[----:B------:R-:W-:Y:S05]  /*2fb0*/  BSYNC B1 ;  /* 0x0000000000017941 */ /* 0x000fea0003800000 */
.L_x_60:
        /* <DEDUP_REMOVED lines=9> */
.L_x_63:
[----:B------:R-:W-:Y:S05]  /*3050*/  BSYNC B1 ;  /* 0x0000000000017941 */ /* 0x000fea0003800000 */
.L_x_62:
        /* <DEDUP_REMOVED lines=9> */
.L_x_65:
[----:B------:R-:W-:Y:S05]  /*30f0*/  BSYNC B1 ;  /* 0x0000000000017941 */ /* 0x000fea0003800000 */
.L_x_64:
        /* <DEDUP_REMOVED lines=10> */
.L_x_67:
[----:B------:R-:W-:Y:S05]  /*31a0*/  BSYNC B1 ;  /* 0x0000000000017941 */ /* 0x000fea0003800000 */
.L_x_66:
        /* <DEDUP_REMOVED lines=10> */
.L_x_69:
[----:B------:R-:W-:Y:S05]  /*3250*/  BSYNC B1 ;  /* 0x0000000000017941 */ /* 0x000fea0003800000 */
.L_x_68:
        /* <DEDUP_REMOVED lines=9> */
.L_x_71:
[----:B------:R-:W-:Y:S05]  /*32f0*/  BSYNC B1 ;  /* 0x0000000000017941 */ /* 0x000fea0003800000 */
.L_x_70:
        /* <DEDUP_REMOVED lines=9> */
.L_x_73:
[----:B------:R-:W-:Y:S05]  /*3390*/  BSYNC B1 ;  /* 0x0000000000017941 */ /* 0x000fea0003800000 */
.L_x_72:
        /* <DEDUP_REMOVED lines=10> */
.L_x_75:
[----:B------:R-:W-:Y:S05]  /*3440*/  BSYNC B1 ;  /* 0x0000000000017941 */ /* 0x000fea0003800000 */
.L_x_74:
        /* <DEDUP_REMOVED lines=10> */
.L_x_77:
[----:B------:R-:W-:Y:S05]  /*34f0*/  BSYNC B1 ;  /* 0x0000000000017941 */ /* 0x000fea0003800000 */
.L_x_76:
        /* <DEDUP_REMOVED lines=9> */
.L_x_79:
[----:B------:R-:W-:Y:S05]  /*3590*/  BSYNC B1 ;  /* 0x0000000000017941 */ /* 0x000fea0003800000 */
.L_x_78:
        /* <DEDUP_REMOVED lines=9> */
.L_x_81:
[----:B------:R-:W-:Y:S05]  /*3630*/  BSYNC B1 ;  /* 0x0000000000017941 */ /* 0x000fea0003800000 */
.L_x_80:
        /* <DEDUP_REMOVED lines=10> */
.L_x_83:
[----:B------:R-:W-:Y:S05]  /*36e0*/  BSYNC B1 ;  /* 0x0000000000017941 */ /* 0x000fea0003800000 */
.L_x_82:
        /* <DEDUP_REMOVED lines=10> */
.L_x_85:
[----:B------:R-:W-:Y:S05]  /*3790*/  BSYNC B1 ;  /* 0x0000000000017941 */ /* 0x000fea0003800000 */
.L_x_84:
        /* <DEDUP_REMOVED lines=9> */
.L_x_87:
[----:B------:R-:W-:Y:S05]  /*3830*/  BSYNC B1 ;  /* 0x0000000000017941 */ /* 0x000fea0003800000 */
.L_x_86:
        /* <DEDUP_REMOVED lines=9> */
.L_x_89:
[----:B------:R-:W-:Y:S05]  /*38d0*/  BSYNC B1 ;  /* 0x0000000000017941 */ /* 0x000fea0003800000 */
.L_x_88:
        /* <DEDUP_REMOVED lines=10> */
.L_x_91:
[----:B------:R-:W-:Y:S05]  /*3980*/  BSYNC B1 ;  /* 0x0000000000017941 */ /* 0x000fea0003800000 */
.L_x_90:
        /* <DEDUP_REMOVED lines=10> */
.L_x_93:
[----:B------:R-:W-:Y:S05]  /*3a30*/  BSYNC B1 ;  /* 0x0000000000017941 */ /* 0x000fea0003800000 */
.L_x_92:
        /* <DEDUP_REMOVED lines=9> */
.L_x_95:
[----:B------:R-:W-:Y:S05]  /*3ad0*/  BSYNC B1 ;  /* 0x0000000000017941 */ /* 0x000fea0003800000 */
.L_x_94:
        /* <DEDUP_REMOVED lines=9> */
.L_x_97:
[----:B------:R-:W-:Y:S05]  /*3b70*/  BSYNC B1 ;  /* 0x0000000000017941 */ /* 0x000fea0003800000 */
.L_x_96:
        /* <DEDUP_REMOVED lines=10> */
.L_x_99:
[----:B------:R-:W-:Y:S05]  /*3c20*/  BSYNC B1 ;  /* 0x0000000000017941 */ /* 0x000fea0003800000 */
.L_x_98:
        /* <DEDUP_REMOVED lines=10> */
.L_x_101:
[----:B------:R-:W-:Y:S05]  /*3cd0*/  BSYNC B1 ;  /* 0x0000000000017941 */ /* 0x000fea0003800000 */
.L_x_100:
        /* <DEDUP_REMOVED lines=9> */
.L_x_103:
[----:B------:R-:W-:Y:S05]  /*3d70*/  BSYNC B1 ;  /* 0x0000000000017941 */ /* 0x000fea0003800000 */
.L_x_102:
        /* <DEDUP_REMOVED lines=9> */
.L_x_105:
[----:B------:R-:W-:Y:S05]  /*3e10*/  BSYNC B1 ;  /* 0x0000000000017941 */ /* 0x000fea0003800000 */
.L_x_104:
        /* <DEDUP_REMOVED lines=10> */
.L_x_107:
[----:B------:R-:W-:Y:S05]  /*3ec0*/  BSYNC B1 ;  /* 0x0000000000017941 */ /* 0x000fea0003800000 */
.L_x_106:
        /* <DEDUP_REMOVED lines=10> */
.L_x_109:
[----:B------:R-:W-:Y:S05]  /*3f70*/  BSYNC B1 ;  /* 0x0000000000017941 */ /* 0x000fea0003800000 */
.L_x_108:
        /* <DEDUP_REMOVED lines=9> */
.L_x_111:
[----:B------:R-:W-:Y:S05]  /*4010*/  BSYNC B1 ;  /* 0x0000000000017941 */ /* 0x000fea0003800000 */
.L_x_110:
        /* <DEDUP_REMOVED lines=9> */
.L_x_113:
[----:B------:R-:W-:Y:S05]  /*40b0*/  BSYNC B1 ;  /* 0x0000000000017941 */ /* 0x000fea0003800000 */
.L_x_112:
        /* <DEDUP_REMOVED lines=10> */
.L_x_115:
[----:B------:R-:W-:Y:S05]  /*4160*/  BSYNC B1 ;  /* 0x0000000000017941 */ /* 0x000fea0003800000 */
.L_x_114:
        /* <DEDUP_REMOVED lines=10> */
.L_x_117:
[----:B------:R-:W-:Y:S05]  /*4210*/  BSYNC B1 ;  /* 0x0000000000017941 */ /* 0x000fea0003800000 */
.L_x_116:
        /* <DEDUP_REMOVED lines=9> */
.L_x_119:
[----:B------:R-:W-:Y:S05]  /*42b0*/  BSYNC B1 ;  /* 0x0000000000017941 */ /* 0x000fea0003800000 */
.L_x_118:
        /* <DEDUP_REMOVED lines=9> */
.L_x_121:
[----:B------:R-:W-:Y:S05]  /*4350*/  BSYNC B1 ;  /* 0x0000000000017941 */ /* 0x000fea0003800000 */
.L_x_120:
        /* <DEDUP_REMOVED lines=10> */
.L_x_123:
[----:B------:R-:W-:Y:S05]  /*4400*/  BSYNC B1 ;  /* 0x0000000000017941 */ /* 0x000fea0003800000 */
.L_x_122:
        /* <DEDUP_REMOVED lines=10> */
.L_x_125:
[----:B------:R-:W-:Y:S05]  /*44b0*/  BSYNC B1 ;  /* 0x0000000000017941 */ /* 0x000fea0003800000 */
.L_x_124:
        /* <DEDUP_REMOVED lines=9> */
.L_x_127:
[----:B------:R-:W-:Y:S05]  /*4550*/  BSYNC B1 ;  /* 0x0000000000017941 */ /* 0x000fea0003800000 */
.L_x_126:
        /* <DEDUP_REMOVED lines=9> */
.L_x_129:
[----:B------:R-:W-:Y:S05]  /*45f0*/  BSYNC B1 ;  /* 0x0000000000017941 */ /* 0x000fea0003800000 */
.L_x_128:
        /* <DEDUP_REMOVED lines=10> */
.L_x_131:
[----:B------:R-:W-:Y:S05]  /*46a0*/  BSYNC B1 ;  /* 0x0000000000017941 */ /* 0x000fea0003800000 */
.L_x_130:
        /* <DEDUP_REMOVED lines=10> */
.L_x_133:
[----:B------:R-:W-:Y:S05]  /*4750*/  BSYNC B1 ;  /* 0x0000000000017941 */ /* 0x000fea0003800000 */
.L_x_132:
        /* <DEDUP_REMOVED lines=9> */
.L_x_135:
[----:B------:R-:W-:Y:S05]  /*47f0*/  BSYNC B1 ;  /* 0x0000000000017941 */ /* 0x000fea0003800000 */
.L_x_134:
        /* <DEDUP_REMOVED lines=9> */
.L_x_137:
[----:B------:R-:W-:Y:S05]  /*4890*/  BSYNC B1 ;  /* 0x0000000000017941 */ /* 0x000fea0003800000 */
.L_x_136:
        /* <DEDUP_REMOVED lines=10> */
.L_x_139:
[----:B------:R-:W-:Y:S05]  /*4940*/  BSYNC B1 ;  /* 0x0000000000017941 */ /* 0x000fea0003800000 */
.L_x_138:
        /* <DEDUP_REMOVED lines=10> */
.L_x_141:
[----:B------:R-:W-:Y:S05]  /*49f0*/  BSYNC B1 ;  /* 0x0000000000017941 */ /* 0x000fea0003800000 */
.L_x_140:
        /* <DEDUP_REMOVED lines=9> */
.L_x_143:
[----:B------:R-:W-:Y:S05]  /*4a90*/  BSYNC B1 ;  /* 0x0000000000017941 */ /* 0x000fea0003800000 */
.L_x_142:
        /* <DEDUP_REMOVED lines=9> */
.L_x_145:
[----:B------:R-:W-:Y:S05]  /*4b30*/  BSYNC B1 ;  /* 0x0000000000017941 */ /* 0x000fea0003800000 */
.L_x_144:
        /* <DEDUP_REMOVED lines=10> */
.L_x_147:
[----:B------:R-:W-:Y:S05]  /*4be0*/  BSYNC B1 ;  /* 0x0000000000017941 */ /* 0x000fea0003800000 */
.L_x_146:
        /* <DEDUP_REMOVED lines=10> */
.L_x_149:
[----:B------:R-:W-:Y:S05]  /*4c90*/  BSYNC B1 ;  /* 0x0000000000017941 */ /* 0x000fea0003800000 */
.L_x_148:
        /* <DEDUP_REMOVED lines=9> */
.L_x_151:
[----:B------:R-:W-:Y:S05]  /*4d30*/  BSYNC B1 ;  /* 0x0000000000017941 */ /* 0x000fea0003800000 */
.L_x_150:
        /* <DEDUP_REMOVED lines=9> */
.L_x_153:
[----:B------:R-:W-:Y:S05]  /*4dd0*/  BSYNC B1 ;  /* 0x0000000000017941 */ /* 0x000fea0003800000 */
.L_x_152:
        /* <DEDUP_REMOVED lines=10> */
.L_x_155:
[----:B------:R-:W-:Y:S05]  /*4e80*/  BSYNC B1 ;  /* 0x0000000000017941 */ /* 0x000fea0003800000 */
.L_x_154:
        /* <DEDUP_REMOVED lines=10> */
.L_x_157:
[----:B------:R-:W-:Y:S05]  /*4f30*/  BSYNC B1 ;  /* 0x0000000000017941 */ /* 0x000fea0003800000 */
.L_x_156:
[----:B01---5:R-:W-:Y:S01]  /*4f40*/  LOP3.LUT R4, R18, 0xffffe000, RZ, 0xc0, !PT ;  /* 0xffffe00012047812 */ /* 0x023fe200078ec0ff */
        /* <DEDUP_REMOVED lines=8> */
.L_x_159:
[----:B------:R-:W-:Y:S05]  /*4fd0*/  BSYNC B1 ;  /* 0x0000000000017941 */ /* 0x000fea0003800000 */
.L_x_158:
[----:B-----5:R-:W-:Y:S01]  /*4fe0*/  LOP3.LUT R4, R18, 0xffffe000, RZ, 0xc0, !PT ;  /* 0xffffe00012047812 */ /* 0x020fe200078ec0ff */
[----:B------:R-:W-:Y:S01]  /*4ff0*/  @P0 IMAD.MOV.U32 R5, RZ, RZ, R11 ;  /* 0x000000ffff050224 */ /* 0x000fe200078e000b */
[----:B------:R-:W-:Y:S01]  /*5000*/  ISETP.GT.AND P1, PT, R0, 0x8, P1 ;  /* 0x000000080000780c */ /* 0x000fe20000f24270 */
[----:B------:R-:W-:Y:S02]  /*5010*/  BSSY B1, `(.L_x_160) ;  /* 0x0000008000017945 */ /* 0x000fe40003800000 */
[----:B------:R-:W-:Y:S01]  /*5020*/  FMUL R3, R4, R91 ;  /* 0x0000005b04037220 */ /* 0x000fe20000400000 */
[----:B------:R-:W-:-:S03]  /*5030*/  @P0 IMAD.MOV.U32 R4, RZ, RZ, R10 ;  /* 0x000000ffff040224 */ /* 0x000fc600078e000a */
[----:B------:R-:W-:-:S05]  /*5040*/  FFMA R3, R86, R90, R3 ;  /* 0x0000005a56037223 */ /* 0x000fca0000000003 */
[----:B------:R-:W-:-:S05]  /*5050*/  F2FP.TF32.F32.PACK_B R3, R3 ;  /* 0x00000003ff03723e */ /* 0x000fca00024050ff */
[----:B------:R0:W-:Y:S01]  /*5060*/  @P0 STG.E desc[UR36][R4.64+0x1e0], R3 ;  /* 0x0001e00304000986 */ /* 0x0001e2000c101924 */
[----:B------:R-:W-:Y:S05]  /*5070*/  @!P1 BRA `(.L_x_161) ;  /* 0x0000000000049947 */ /* 0x000fea0003800000 */
[----:B------:R0:W5:Y:S02]  /*5080*/  LDG.E.LTC128B R18, desc[UR36][R6.64+0x1e4] ;  /* 0x0001e42406127981 */ /* 0x000164000c1e1920 */
.L_x_161:
[----:B------:R-:W-:Y:S05]  /*5090*/  BSYNC B1 ;  /* 0x0000000000017941 */ /* 0x000fea0003800000 */
.L_x_160:
[----:B------:R-:W-:Y:S05]  /*50a0*/  @!P1 BRA `(.L_x_162) ;  /* 0x0000001000b09947 */ /* 0x000fea0003800000 */
[----:B-----5:R-:W-:-:S05]  /*50b0*/  LOP3.LUT R18, R18, 0xffffe000, RZ, 0xc0, !PT ;  /* 0xffffe00012127812 */ /* 0x020fca00078ec0ff */
[----:B------:R-:W-:-:S04]  /*50c0*/  FMUL R18, R18, R91 ;  /* 0x0000005b12127220 */ /* 0x000fc80000400000 */
[----:B------:R-:W-:-:S05]  /*50d0*/  FFMA R87, R87, R90, R18 ;  /* 0x0000005a57577223 */ /* 0x000fca0000000012 */
[----:B------:R-:W-:-:S05]  /*50e0*/  F2FP.TF32.F32.PACK_B R87, R87 ;  /* 0x00000057ff57723e */ /* 0x000fca00024050ff */
[----:B------:R0:W-:Y:S01]  /*50f0*/  STG.E desc[UR36][R10.64+0x1e4], R87 ;  /* 0x0001e4570a007986 */ /* 0x0001e2000c101924 */
[----:B------:R-:W-:Y:S05]  /*5100*/  BRA `(.L_x_162) ;  /* 0x0000001000987947 */ /* 0x000fea0003800000 */
.L_x_37:
[----:B------:R-:W-:Y:S01]  /*5110*/  ISETP.GT.AND P4, PT, R3, 0x1, PT ;  /* 0x000000010300780c */ /* 0x000fe20003f84270 */
[----:B------:R-:W-:Y:S01]  /*5120*/  ULDC.64 UR4, c[0x0][0x5c0] ;  /* 0x0001700000047ab9 */ /* 0x000fe20000000a00 */
[-C--:B------:R-:W-:Y:S01]  /*5130*/  FMUL R9, R24, R90.reuse ;  /* 0x0000005a18097220 */ /* 0x080fe20000400000 */
[----:B------:R-:W-:Y:S01]  /*5140*/  LEA R4, P3, R106, UR4, 0x2 ;  /* 0x000000046a047c11 */ /* 0x000fe2000f8610ff */
[-C--:B------:R-:W-:Y:S01]  /*5150*/  FMUL R25, R25, R90.reuse ;  /* 0x0000005a19197220 */ /* 0x080fe20000400000 */
[----:B------:R-:W-:Y:S01]  /*5160*/  ISETP.GT.AND P1, PT, R0, RZ, P4 ;  /* 0x000000ff0000720c */ /* 0x000fe20002724270 */
[-C--:B------:R-:W-:Y:S01]  /*5170*/  FMUL R11, R26, R90.reuse ;  /* 0x0000005a1a0b7220 */ /* 0x080fe20000400000 */
[----:B------:R-:W-:Y:S01]  /*5180*/  LEA.HI.X R5, R106, UR5, R115, 0x2, P3 ;  /* 0x000000056a057c11 */ /* 0x000fe200098f1473 */
[-C--:B------:R-:W-:Y:S01]  /*5190*/  FMUL R27, R27, R90.reuse ;  /* 0x0000005a1b1b7220 */ /* 0x080fe20000400000 */
[----:B------:R-:W-:Y:S01]  /*51a0*/  F2FP.TF32.F32.PACK_B R9, R9 ;  /* 0x00000009ff09723e */ /* 0x000fe200024050ff */
[-C--:B------:R-:W-:Y:S01]  /*51b0*/  FMUL R29, R29, R90.reuse ;  /* 0x0000005a1d1d7220 */ /* 0x080fe20000400000 */
[----:B------:R-:W-:Y:S01]  /*51c0*/  F2FP.TF32.F32.PACK_B R25, R25 ;  /* 0x00000019ff19723e */ /* 0x000fe200024050ff */
[----:B------:R-:W-:Y:S01]  /*51d0*/  FMUL R31, R31, R90 ;  /* 0x0000005a1f1f7220 */ /* 0x000fe20000400000 */
[C---:B------:R-:W-:Y:S01]  /*51e0*/  SHF.L.U64.HI R7, R96.reuse, 0x2, R97 ;  /* 0x0000000260077819 */ /* 0x040fe20000010261 */
[----:B------:R0:W-:Y:S01]  /*51f0*/  @P2 STG.E desc[UR36][R4.64], R9 ;  /* 0x0000000904002986 */ /* 0x0001e2000c101924 */
[----:B------:R-:W-:Y:S01]  /*5200*/  LEA R6, P3, R96, R4, 0x2 ;  /* 0x0000000460067211 */ /* 0x000fe200078610ff */
[-C--:B------:R-:W-:Y:S01]  /*5210*/  FMUL R13, R32, R90.reuse ;  /* 0x0000005a200d7220 */ /* 0x080fe20000400000 */
[C---:B------:R-:W-:Y:S01]  /*5220*/  ISETP.GT.AND P2, PT, R3.reuse, 0x8, PT ;  /* 0x000000080300780c */ /* 0x040fe20003f44270 */
[----:B------:R-:W-:Y:S01]  /*5230*/  @P1 STG.E desc[UR36][R4.64+0x4], R25 ;  /* 0x0000041904001986 */ /* 0x000fe2000c101924 */
[----:B------:R-:W-:Y:S01]  /*5240*/  ISETP.GT.AND P1, PT, R3, 0x9, PT ;  /* 0x000000090300780c */ /* 0x000fe20003f24270 */
[----:B------:R-:W-:Y:S01]  /*5250*/  IMAD.X R7, R7, 0x1, R5, P3 ;  /* 0x0000000107077824 */ /* 0x000fe200018e0605 */
[C---:B------:R-:W-:Y:S01]  /*5260*/  ISETP.GT.AND P0, PT, R0.reuse, 0x8, P0 ;  /* 0x000000080000780c */ /* 0x040fe20000704270 */
[-C--:B------:R-:W-:Y:S01]  /*5270*/  FMUL R33, R33, R90.reuse ;  /* 0x0000005a21217220 */ /* 0x080fe20000400000 */
[C---:B------:R-:W-:Y:S01]  /*5280*/  ISETP.GT.AND P4, PT, R0.reuse, 0x8, P4 ;  /* 0x000000080000780c */ /* 0x040fe20002784270 */
[-C--:B------:R-:W-:Y:S01]  /*5290*/  FMUL R35, R35, R90.reuse ;  /* 0x0000005a23237220 */ /* 0x080fe20000400000 */
[----:B------:R-:W-:Y:S01]  /*52a0*/  ISETP.GT.AND P5, PT, R0, RZ, P2 ;  /* 0x000000ff0000720c */ /* 0x000fe200017a4270 */
[-C--:B0-----:R-:W-:Y:S01]  /*52b0*/  FMUL R9, R28, R90.reuse ;  /* 0x0000005a1c097220 */ /* 0x081fe20000400000 */
[C---:B------:R-:W-:Y:S01]  /*52c0*/  ISETP.GT.AND P3, PT, R0.reuse, RZ, P1 ;  /* 0x000000ff0000720c */ /* 0x040fe20000f64270 */
[-C--:B------:R-:W-:Y:S01]  /*52d0*/  FMUL R37, R37, R90.reuse ;  /* 0x0000005a25257220 */ /* 0x080fe20000400000 */
[----:B------:R-:W-:Y:S01]  /*52e0*/  F2FP.TF32.F32.PACK_B R11, R11 ;  /* 0x0000000bff0b723e */ /* 0x000fe200024050ff */
[-C--:B------:R-:W-:Y:S01]  /*52f0*/  FMUL R39, R39, R90.reuse ;  /* 0x0000005a27277220 */ /* 0x080fe20000400000 */
[----:B------:R-:W-:Y:S01]  /*5300*/  F2FP.TF32.F32.PACK_B R27, R27 ;  /* 0x0000001bff1b723e */ /* 0x000fe200024050ff */
[-C--:B------:R-:W-:Y:S01]  /*5310*/  FMUL R41, R41, R90.reuse ;  /* 0x0000005a29297220 */ /* 0x080fe20000400000 */
[----:B------:R-:W-:Y:S01]  /*5320*/  F2FP.TF32.F32.PACK_B R9, R9 ;  /* 0x00000009ff09723e */ /* 0x000fe200024050ff */
[----:B------:R0:W-:Y:S01]  /*5330*/  @P0 STG.E desc[UR36][R6.64], R11 ;  /* 0x0000000b06000986 */ /* 0x0001e2000c101924 */
[----:B------:R-:W-:Y:S01]  /*5340*/  F2FP.TF32.F32.PACK_B R29, R29 ;  /* 0x0000001dff1d723e */ /* 0x000fe200024050ff */
[-C--:B------:R-:W-:Y:S01]  /*5350*/  FMUL R43, R43, R90.reuse ;  /* 0x0000005a2b2b7220 */ /* 0x080fe20000400000 */
[----:B------:R-:W-:Y:S01]  /*5360*/  ISETP.GT.AND P0, PT, R3, 0x10, PT ;  /* 0x000000100300780c */ /* 0x000fe20003f04270 */
[----:B------:R-:W-:Y:S01]  /*5370*/  @P4 STG.E desc[UR36][R6.64+0x4], R27 ;  /* 0x0000041b06004986 */ /* 0x000fe2000c101924 */
[C---:B------:R-:W-:Y:S01]  /*5380*/  ISETP.GT.AND P2, PT, R0.reuse, 0x8, P2 ;  /* 0x000000080000780c */ /* 0x040fe20001744270 */
[-C--:B------:R-:W-:Y:S01]  /*5390*/  FMUL R45, R45, R90.reuse ;  /* 0x0000005a2d2d7220 */ /* 0x080fe20000400000 */
[C---:B------:R-:W-:Y:S01]  /*53a0*/  ISETP.GT.AND P1, PT, R0.reuse, 0x8, P1 ;  /* 0x000000080000780c */ /* 0x040fe20000f24270 */
[----:B------:R1:W-:Y:S01]  /*53b0*/  @P5 STG.E desc[UR36][R4.64+0x20], R9 ;  /* 0x0000200904005986 */ /* 0x0003e2000c101924 */
[----:B------:R-:W-:Y:S01]  /*53c0*/  ISETP.GT.AND P5, PT, R0, RZ, P0 ;  /* 0x000000ff0000720c */ /* 0x000fe200007a4270 */
[-C--:B------:R-:W-:Y:S01]  /*53d0*/  FMUL R47, R47, R90.reuse ;  /* 0x0000005a2f2f7220 */ /* 0x080fe20000400000 */
[----:B------:R-:W-:Y:S01]  /*53e0*/  F2FP.TF32.F32.PACK_B R31, R31 ;  /* 0x0000001fff1f723e */ /* 0x000fe200024050ff */
[----:B------:R-:W-:Y:S01]  /*53f0*/  @P3 STG.E desc[UR36][R4.64+0x24], R29 ;  /* 0x0000241d04003986 */ /* 0x000fe2000c101924 */
[----:B------:R-:W-:Y:S01]  /*5400*/  ISETP.GT.AND P3, PT, R3, 0x11, PT ;  /* 0x000000110300780c */ /* 0x000fe20003f64270 */
[-C--:B0-----:R-:W-:Y:S01]  /*5410*/  FMUL R11, R30, R90.reuse ;  /* 0x0000005a1e0b7220 */ /* 0x081fe20000400000 */
[----:B------:R-:W-:Y:S01]  /*5420*/  F2FP.TF32.F32.PACK_B R13, R13 ;  /* 0x0000000dff0d723e */ /* 0x000fe200024050ff */
[-C--:B------:R-:W-:Y:S01]  /*5430*/  FMUL R49, R49, R90.reuse ;  /* 0x0000005a31317220 */ /* 0x080fe20000400000 */
[----:B------:R-:W-:Y:S01]  /*5440*/  ISETP.GT.AND P4, PT, R0, RZ, P3 ;  /* 0x000000ff0000720c */ /* 0x000fe20001f84270 */
[-C--:B------:R-:W-:Y:S01]  /*5450*/  FMUL R51, R51, R90.reuse ;  /* 0x0000005a33337220 */ /* 0x080fe20000400000 */
[----:B------:R-:W-:Y:S01]  /*5460*/  F2FP.TF32.F32.PACK_B R11, R11 ;  /* 0x0000000bff0b723e */ /* 0x000fe200024050ff */
[-C--:B-1----:R-:W-:Y:S01]  /*5470*/  FMUL R9, R34, R90.reuse ;  /* 0x0000005a22097220 */ /* 0x082fe20000400000 */
[----:B------:R-:W-:Y:S01]  /*5480*/  F2FP.TF32.F32.PACK_B R33, R33 ;  /* 0x00000021ff21723e */ /* 0x000fe200024050ff */
[-C--:B------:R-:W-:Y:S01]  /*5490*/  FMUL R53, R53, R90.reuse ;  /* 0x0000005a35357220 */ /* 0x080fe20000400000 */
[C---:B------:R-:W-:Y:S01]  /*54a0*/  ISETP.GT.AND P0, PT, R0.reuse, 0x8, P0 ;  /* 0x000000080000780c */ /* 0x040fe20000704270 */
[----:B------:R0:W-:Y:S01]  /*54b0*/  @P2 STG.E desc[UR36][R6.64+0x20], R11 ;  /* 0x0000200b06002986 */ /* 0x0001e2000c101924 */
[----:B------:R-:W-:Y:S01]  /*54c0*/  ISETP.GT.AND P2, PT, R3, 0x19, PT ;  /* 0x000000190300780c */ /* 0x000fe20003f44270 */
[-C--:B------:R-:W-:Y:S01]  /*54d0*/  FMUL R55, R55, R90.reuse ;  /* 0x0000005a37377220 */ /* 0x080fe20000400000 */
[----:B------:R-:W-:Y:S01]  /*54e0*/  F2FP.TF32.F32.PACK_B R9, R9 ;  /* 0x00000009ff09723e */ /* 0x000fe200024050ff */
[----:B------:R-:W-:Y:S01]  /*54f0*/  @P1 STG.E desc[UR36][R6.64+0x24], R31 ;  /* 0x0000241f06001986 */ /* 0x000fe2000c101924 */
[----:B------:R-:W-:Y:S01]  /*5500*/  ISETP.GT.AND P1, PT, R3, 0x18, PT ;  /* 0x000000180300780c */ /* 0x000fe20003f24270 */
[-C--:B------:R-:W-:Y:S01]  /*5510*/  FMUL R57, R57, R90.reuse ;  /* 0x0000005a39397220 */ /* 0x080fe20000400000 */
[----:B------:R-:W-:Y:S01]  /*5520*/  F2FP.TF32.F32.PACK_B R35, R35 ;  /* 0x00000023ff23723e */ /* 0x000fe200024050ff */
[----:B------:R1:W-:Y:S01]  /*5530*/  @P5 STG.E desc[UR36][R4.64+0x40], R13 ;  /* 0x0000400d04005986 */ /* 0x0003e2000c101924 */
[C---:B------:R-:W-:Y:S01]  /*5540*/  ISETP.GT.AND P5, PT, R0.reuse, RZ, P1 ;  /* 0x000000ff0000720c */ /* 0x040fe20000fa4270 */
[-C--:B------:R-:W-:Y:S01]  /*5550*/  FMUL R59, R59, R90.reuse ;  /* 0x0000005a3b3b7220 */ /* 0x080fe20000400000 */
[----:B------:R-:W-:Y:S01]  /*5560*/  F2FP.TF32.F32.PACK_B R37, R37 ;  /* 0x00000025ff25723e */ /* 0x000fe200024050ff */
[----:B------:R-:W-:Y:S01]  /*5570*/  @P4 STG.E desc[UR36][R4.64+0x44], R33 ;  /* 0x0000442104004986 */ /* 0x000fe2000c101924 */
[----:B------:R-:W-:Y:S01]  /*5580*/  ISETP.GT.AND P4, PT, R0, 0x8, P3 ;  /* 0x000000080000780c */ /* 0x000fe20001f84270 */
[-C--:B0-----:R-:W-:Y:S01]  /*5590*/  FMUL R11, R36, R90.reuse ;  /* 0x0000005a240b7220 */ /* 0x081fe20000400000 */
[C---:B------:R-:W-:Y:S01]  /*55a0*/  ISETP.GT.AND P3, PT, R0.reuse, RZ, P2 ;  /* 0x000000ff0000720c */ /* 0x040fe20001764270 */
[----:B------:R0:W-:Y:S01]  /*55b0*/  @P0 STG.E desc[UR36][R6.64+0x40], R9 ;  /* 0x0000400906000986 */ /* 0x0001e2000c101924 */
[----:B------:R-:W-:Y:S01]  /*55c0*/  ISETP.GT.AND P1, PT, R0, 0x8, P1 ;  /* 0x000000080000780c */ /* 0x000fe20000f24270 */
[-C--:B------:R-:W-:Y:S01]  /*55d0*/  FMUL R61, R61, R90.reuse ;  /* 0x0000005a3d3d7220 */ /* 0x080fe20000400000 */
[----:B------:R-:W-:Y:S01]  /*55e0*/  F2FP.TF32.F32.PACK_B R11, R11 ;  /* 0x0000000bff0b723e */ /* 0x000fe200024050ff */
[-C--:B-1----:R-:W-:Y:S01]  /*55f0*/  FMUL R13, R40, R90.reuse ;  /* 0x0000005a280d7220 */ /* 0x082fe20000400000 */
[----:B------:R-:W-:Y:S01]  /*5600*/  ISETP.GT.AND P0, PT, R3, 0x20, PT ;  /* 0x000000200300780c */ /* 0x000fe20003f04270 */
[-C--:B------:R-:W-:Y:S01]  /*5610*/  FMUL R63, R63, R90.reuse ;  /* 0x0000005a3f3f7220 */ /* 0x080fe20000400000 */
[----:B------:R-:W-:Y:S01]  /*5620*/  F2FP.TF32.F32.PACK_B R39, R39 ;  /* 0x00000027ff27723e */ /* 0x000fe200024050ff */
[-C--:B------:R-:W-:Y:S01]  /*5630*/  FMUL R65, R65, R90.reuse ;  /* 0x0000005a41417220 */ /* 0x080fe20000400000 */
[----:B------:R-:W-:Y:S01]  /*5640*/  F2FP.TF32.F32.PACK_B R13, R13 ;  /* 0x0000000dff0d723e */ /* 0x000fe200024050ff */
[----:B------:R-:W-:Y:S01]  /*5650*/  @P4 STG.E desc[UR36][R6.64+0x44], R35 ;  /* 0x0000442306004986 */ /* 0x000fe2000c101924 */
[----:B------:R-:W-:Y:S01]  /*5660*/  ISETP.GT.AND P4, PT, R0, 0x8, P2 ;  /* 0x000000080000780c */ /* 0x000fe20001784270 */
[-C--:B0-----:R-:W-:Y:S01]  /*5670*/  FMUL R9, R38, R90.reuse ;  /* 0x0000005a26097220 */ /* 0x081fe20000400000 */
[----:B------:R-:W-:Y:S01]  /*5680*/  ISETP.GT.AND P2, PT, R3, 0x21, PT ;  /* 0x000000210300780c */ /* 0x000fe20003f44270 */
[----:B------:R0:W-:Y:S01]  /*5690*/  @P5 STG.E desc[UR36][R4.64+0x60], R11 ;  /* 0x0000600b04005986 */ /* 0x0001e2000c101924 */
[C---:B------:R-:W-:Y:S01]  /*56a0*/  ISETP.GT.AND P5, PT, R0.reuse, RZ, P0 ;  /* 0x000000ff0000720c */ /* 0x040fe200007a4270 */
[-C--:B------:R-:W-:Y:S01]  /*56b0*/  FMUL R67, R67, R90.reuse ;  /* 0x0000005a43437220 */ /* 0x080fe20000400000 */
[----:B------:R-:W-:Y:S01]  /*56c0*/  F2FP.TF32.F32.PACK_B R9, R9 ;  /* 0x00000009ff09723e */ /* 0x000fe200024050ff */
[----:B------:R-:W-:Y:S01]  /*56d0*/  @P3 STG.E desc[UR36][R4.64+0x64], R37 ;  /* 0x0000642504003986 */ /* 0x000fe2000c101924 */
[C---:B------:R-:W-:Y:S01]  /*56e0*/  ISETP.GT.AND P3, PT, R0.reuse, RZ, P2 ;  /* 0x000000ff0000720c */ /* 0x040fe20001764270 */
[-C--:B------:R-:W-:Y:S01]  /*56f0*/  FMUL R69, R69, R90.reuse ;  /* 0x0000005a45457220 */ /* 0x080fe20000400000 */
[----:B------:R-:W-:Y:S01]  /*5700*/  F2FP.TF32.F32.PACK_B R41, R41 ;  /* 0x00000029ff29723e */ /* 0x000fe200024050ff */
[----:B------:R1:W-:Y:S01]  /*5710*/  @P1 STG.E desc[UR36][R6.64+0x60], R9 ;  /* 0x0000600906001986 */ /* 0x0003e2000c101924 */
[C---:B------:R-:W-:Y:S01]  /*5720*/  ISETP.GT.AND P0, PT, R0.reuse, 0x8, P0 ;  /* 0x000000080000780c */ /* 0x040fe20000704270 */
[-C--:B------:R-:W-:Y:S01]  /*5730*/  FMUL R71, R71, R90.reuse ;  /* 0x0000005a47477220 */ /* 0x080fe20000400000 */
[C---:B------:R-:W-:Y:S01]  /*5740*/  ISETP.GT.AND P1, PT, R3.reuse, 0x28, PT ;  /* 0x000000280300780c */ /* 0x040fe20003f24270 */
[----:B------:R-:W-:Y:S01]  /*5750*/  @P4 STG.E desc[UR36][R6.64+0x64], R39 ;  /* 0x0000642706004986 */ /* 0x000fe2000c101924 */
[----:B------:R-:W-:Y:S01]  /*5760*/  ISETP.GT.AND P4, PT, R0, 0x8, P2 ;  /* 0x000000080000780c */ /* 0x000fe20001784270 */
[-C--:B0-----:R-:W-:Y:S01]  /*5770*/  FMUL R11, R44, R90.reuse ;  /* 0x0000005a2c0b7220 */ /* 0x081fe20000400000 */
[----:B------:R-:W-:Y:S01]  /*5780*/  ISETP.GT.AND P2, PT, R3, 0x29, PT ;  /* 0x000000290300780c */ /* 0x000fe20003f44270 */
[----:B------:R0:W-:Y:S01]  /*5790*/  @P5 STG.E desc[UR36][R4.64+0x80], R13 ;  /* 0x0000800d04005986 */ /* 0x0001e2000c101924 */
[----:B------:R-:W-:Y:S01]  /*57a0*/  ISETP.GT.AND P5, PT, R0, RZ, P1 ;  /* 0x000000ff0000720c */ /* 0x000fe20000fa4270 */
[-C--:B------:R-:W-:Y:S01]  /*57b0*/  FMUL R73, R73, R90.reuse ;  /* 0x0000005a49497220 */ /* 0x080fe20000400000 */
[----:B------:R-:W-:Y:S01]  /*57c0*/  F2FP.TF32.F32.PACK_B R43, R43 ;  /* 0x0000002bff2b723e */ /* 0x000fe200024050ff */
[-C--:B-1----:R-:W-:Y:S01]  /*57d0*/  FMUL R9, R42, R90.reuse ;  /* 0x0000005a2a097220 */ /* 0x082fe20000400000 */
[----:B------:R-:W-:Y:S01]  /*57e0*/  @P3 STG.E desc[UR36][R4.64+0x84], R41 ;  /* 0x0000842904003986 */ /* 0x000fe2000c101924 */
[----:B------:R-:W-:Y:S01]  /*57f0*/  ISETP.GT.AND P3, PT, R0, RZ, P2 ;  /* 0x000000ff0000720c */ /* 0x000fe20001764270 */
[-C--:B------:R-:W-:Y:S01]  /*5800*/  FMUL R75, R75, R90.reuse ;  /* 0x0000005a4b4b7220 */ /* 0x080fe20000400000 */
[----:B------:R-:W-:Y:S01]  /*5810*/  F2FP.TF32.F32.PACK_B R11, R11 ;  /* 0x0000000bff0b723e */ /* 0x000fe200024050ff */
[-C--:B------:R-:W-:Y:S01]  /*5820*/  FMUL R77, R77, R90.reuse ;  /* 0x0000005a4d4d7220 */ /* 0x080fe20000400000 */
[----:B------:R-:W-:Y:S01]  /*5830*/  F2FP.TF32.F32.PACK_B R9, R9 ;  /* 0x00000009ff09723e */ /* 0x000fe200024050ff */
[-C--:B------:R-:W-:Y:S01]  /*5840*/  FMUL R79, R79, R90.reuse ;  /* 0x0000005a4f4f7220 */ /* 0x080fe20000400000 */
[----:B------:R-:W-:Y:S01]  /*5850*/  F2FP.TF32.F32.PACK_B R45, R45 ;  /* 0x0000002dff2d723e */ /* 0x000fe200024050ff */
[-C--:B0-----:R-:W-:Y:S01]  /*5860*/  FMUL R13, R48, R90.reuse ;  /* 0x0000005a300d7220 */ /* 0x081fe20000400000 */
[C---:B------:R-:W-:Y:S01]  /*5870*/  ISETP.GT.AND P1, PT, R0.reuse, 0x8, P1 ;  /* 0x000000080000780c */ /* 0x040fe20000f24270 */
[----:B------:R0:W-:Y:S01]  /*5880*/  @P0 STG.E desc[UR36][R6.64+0x80], R9 ;  /* 0x0000800906000986 */ /* 0x0001e2000c101924 */
[----:B------:R-:W-:Y:S01]  /*5890*/  ISETP.GT.AND P0, PT, R3, 0x30, PT ;  /* 0x000000300300780c */ /* 0x000fe20003f04270 */
[-C--:B------:R-:W-:Y:S01]  /*58a0*/  FMUL R81, R81, R90.reuse ;  /* 0x0000005a51517220 */ /* 0x080fe20000400000 */
[----:B------:R-:W-:Y:S01]  /*58b0*/  F2FP.TF32.F32.PACK_B R47, R47 ;  /* 0x0000002fff2f723e */ /* 0x000fe200024050ff */
[----:B------:R-:W-:Y:S01]  /*58c0*/  @P4 STG.E desc[UR36][R6.64+0x84], R43 ;  /* 0x0000842b06004986 */ /* 0x000fe2000c101924 */
[C---:B------:R-:W-:Y:S01]  /*58d0*/  ISETP.GT.AND P4, PT, R0.reuse, 0x8, P2 ;  /* 0x000000080000780c */ /* 0x040fe20001784270 */
[-C--:B------:R-:W-:Y:S01]  /*58e0*/  FMUL R83, R83, R90.reuse ;  /* 0x0000005a53537220 */ /* 0x080fe20000400000 */
[----:B------:R-:W-:Y:S01]  /*58f0*/  ISETP.GT.AND P2, PT, R3, 0x31, PT ;  /* 0x000000310300780c */ /* 0x000fe20003f44270 */
[----:B------:R1:W-:Y:S01]  /*5900*/  @P5 STG.E desc[UR36][R4.64+0xa0], R11 ;  /* 0x0000a00b04005986 */ /* 0x0003e2000c101924 */
[----:B------:R-:W-:Y:S01]  /*5910*/  ISETP.GT.AND P5, PT, R0, RZ, P0 ;  /* 0x000000ff0000720c */ /* 0x000fe200007a4270 */
[-C--:B------:R-:W-:Y:S01]  /*5920*/  FMUL R85, R85, R90.reuse ;  /* 0x0000005a55557220 */ /* 0x080fe20000400000 */
[----:B------:R-:W-:Y:S01]  /*5930*/  F2FP.TF32.F32.PACK_B R13, R13 ;  /* 0x0000000dff0d723e */ /* 0x000fe200024050ff */
[-C--:B0-----:R-:W-:Y:S01]  /*5940*/  FMUL R9, R46, R90.reuse ;  /* 0x0000005a2e097220 */ /* 0x081fe20000400000 */
[----:B------:R-:W-:Y:S01]  /*5950*/  @P3 STG.E desc[UR36][R4.64+0xa4], R45 ;  /* 0x0000a42d04003986 */ /* 0x000fe2000c101924 */
[----:B------:R-:W-:Y:S01]  /*5960*/  ISETP.GT.AND P3, PT, R0, RZ, P2 ;  /* 0x000000ff0000720c */ /* 0x000fe20001764270 */
[----:B------:R-:W-:Y:S01]  /*5970*/  FMUL R87, R87, R90 ;  /* 0x0000005a57577220 */ /* 0x000fe20000400000 */
[----:B------:R-:W-:-:S02]  /*5980*/  F2FP.TF32.F32.PACK_B R49, R49 ;  /* 0x00000031ff31723e */ /* 0x000fc400024050ff */
[----:B------:R-:W-:Y:S02]  /*5990*/  F2FP.TF32.F32.PACK_B R9, R9 ;  /* 0x00000009ff09723e */ /* 0x000fe400024050ff */
[----:B------:R-:W-:Y:S01]  /*59a0*/  ISETP.GT.AND P0, PT, R0, 0x8, P0 ;  /* 0x000000080000780c */ /* 0x000fe20000704270 */
[----:B-1----:R-:W-:Y:S01]  /*59b0*/  FMUL R11, R52, R90 ;  /* 0x0000005a340b7220 */ /* 0x002fe20000400000 */
[----:B------:R-:W-:Y:S01]  /*59c0*/  F2FP.TF32.F32.PACK_B R51, R51 ;  /* 0x00000033ff33723e */ /* 0x000fe200024050ff */
[----:B------:R0:W-:Y:S01]  /*59d0*/  @P1 STG.E desc[UR36][R6.64+0xa0], R9 ;  /* 0x0000a00906001986 */ /* 0x0001e2000c101924 */
[----:B------:R-:W-:Y:S02]  /*59e0*/  ISETP.GT.AND P1, PT, R3, 0x38, PT ;  /* 0x000000380300780c */ /* 0x000fe40003f24270 */
[----:B------:R-:W-:Y:S01]  /*59f0*/  F2FP.TF32.F32.PACK_B R11, R11 ;  /* 0x0000000bff0b723e */ /* 0x000fe200024050ff */
[----:B------:R-:W-:Y:S01]  /*5a00*/  @P4 STG.E desc[UR36][R6.64+0xa4], R47 ;  /* 0x0000a42f06004986 */ /* 0x000fe2000c101924 */
[----:B------:R-:W-:-:S02]  /*5a10*/  ISETP.GT.AND P4, PT, R0, 0x8, P2 ;  /* 0x000000080000780c */ /* 0x000fc40001784270 */
[----:B------:R-:W-:Y:S01]  /*5a20*/  ISETP.GT.AND P2, PT, R3, 0x39, PT ;  /* 0x000000390300780c */ /* 0x000fe20003f44270 */
[----:B------:R1:W-:Y:S01]  /*5a30*/  @P5 STG.E desc[UR36][R4.64+0xc0], R13 ;  /* 0x0000c00d04005986 */ /* 0x0003e2000c101924 */
[----:B------:R-:W-:Y:S02]  /*5a40*/  ISETP.GT.AND P5, PT, R0, RZ, P1 ;  /* 0x000000ff0000720c */ /* 0x000fe40000fa4270 */
[----:B------:R-:W-:Y:S01]  /*5a50*/  F2FP.TF32.F32.PACK_B R53, R53 ;  /* 0x00000035ff35723e */ /* 0x000fe200024050ff */
[-C--:B0-----:R-:W-:Y:S01]  /*5a60*/  FMUL R9, R50, R90.reuse ;  /* 0x0000005a32097220 */ /* 0x081fe20000400000 */
[----:B------:R-:W-:Y:S01]  /*5a70*/  @P3 STG.E desc[UR36][R4.64+0xc4], R49 ;  /* 0x0000c43104003986 */ /* 0x000fe2000c101924 */
[C---:B------:R-:W-:Y:S02]  /*5a80*/  ISETP.GT.AND P3, PT, R0.reuse, RZ, P2 ;  /* 0x000000ff0000720c */ /* 0x040fe40001764270 */
[----:B------:R-:W-:Y:S02]  /*5a90*/  ISETP.GT.AND P1, PT, R0, 0x8, P1 ;  /* 0x000000080000780c */ /* 0x000fe40000f24270 */
[----:B------:R-:W-:Y:S01]  /*5aa0*/  F2FP.TF32.F32.PACK_B R9, R9 ;  /* 0x00000009ff09723e */ /* 0x000fe200024050ff */
[----:B-1----:R-:W-:Y:S01]  /*5ab0*/  FMUL R13, R56, R90 ;  /* 0x0000005a380d7220 */ /* 0x002fe20000400000 */
[----:B------:R-:W-:-:S03]  /*5ac0*/  F2FP.TF32.F32.PACK_B R55, R55 ;  /* 0x00000037ff37723e */ /* 0x000fc600024050ff */
[----:B------:R0:W-:Y:S01]  /*5ad0*/  @P0 STG.E desc[UR36][R6.64+0xc0], R9 ;  /* 0x0000c00906000986 */ /* 0x0001e2000c101924 */
[C---:B------:R-:W-:Y:S02]  /*5ae0*/  ISETP.GT.AND P0, PT, R3.reuse, 0x40, PT ;  /* 0x000000400300780c */ /* 0x040fe40003f04270 */
[----:B------:R-:W-:Y:S01]  /*5af0*/  F2FP.TF32.F32.PACK_B R13, R13 ;  /* 0x0000000dff0d723e */ /* 0x000fe200024050ff */
[----:B------:R-:W-:Y:S01]  /*5b00*/  @P4 STG.E desc[UR36][R6.64+0xc4], R51 ;  /* 0x0000c43306004986 */ /* 0x000fe2000c101924 */
[C---:B------:R-:W-:Y:S02]  /*5b10*/  ISETP.GT.AND P4, PT, R0.reuse, 0x8, P2 ;  /* 0x000000080000780c */ /* 0x040fe40001784270 */
[----:B------:R-:W-:Y:S01]  /*5b20*/  ISETP.GT.AND P2, PT, R3, 0x41, PT ;  /* 0x000000410300780c */ /* 0x000fe20003f44270 */
[----:B------:R1:W-:Y:S01]  /*5b30*/  @P5 STG.E desc[UR36][R4.64+0xe0], R11 ;  /* 0x0000e00b04005986 */ /* 0x0003e2000c101924 */
[----:B------:R-:W-:Y:S02]  /*5b40*/  ISETP.GT.AND P5, PT, R0, RZ, P0 ;  /* 0x000000ff0000720c */ /* 0x000fe400007a4270 */
[----:B------:R-:W-:Y:S01]  /*5b50*/  F2FP.TF32.F32.PACK_B R57, R57 ;  /* 0x00000039ff39723e */ /* 0x000fe200024050ff */
[----:B0-----:R-:W-:Y:S01]  /*5b60*/  FMUL R9, R54, R90 ;  /* 0x0000005a36097220 */ /* 0x001fe20000400000 */
[----:B------:R-:W-:Y:S01]  /*5b70*/  @P3 STG.E desc[UR36][R4.64+0xe4], R53 ;  /* 0x0000e43504003986 */ /* 0x000fe2000c101924 */
[----:B------:R-:W-:-:S02]  /*5b80*/  ISETP.GT.AND P3, PT, R0, RZ, P2 ;  /* 0x000000ff0000720c */ /* 0x000fc40001764270 */
        /* <DEDUP_REMOVED lines=61> */
[----:B------:R-:W-:Y:S01]  /*5f60*/  @P3 STG.E desc[UR36][R4.64+0x164], R69 ;  /* 0x0001644504003986 */ /* 0x000fe2000c101924 */
[----:B0-----:R-:W-:Y:S01]  /*5f70*/  FMUL R9, R70, R90 ;  /* 0x0000005a46097220 */ /* 0x001fe20000400000 */
[----:B------:R-:W-:-:S02]  /*5f80*/  ISETP.GT.AND P3, PT, R0, RZ, P2 ;  /* 0x000000ff0000720c */ /* 0x000fc40001764270 */
[----:B------:R-:W-:Y:S02]  /*5f90*/  ISETP.GT.AND P0, PT, R0, 0x8, P0 ;  /* 0x000000080000780c */ /* 0x000fe40000704270 */
[----:B------:R-:W-:Y:S01]  /*5fa0*/  F2FP.TF32.F32.PACK_B R9, R9 ;  /* 0x00000009ff09723e */ /* 0x000fe200024050ff */
[----:B-1----:R-:W-:Y:S01]  /*5fb0*/  FMUL R11, R76, R90 ;  /* 0x0000005a4c0b7220 */ /* 0x002fe20000400000 */
[----:B------:R-:W-:-:S03]  /*5fc0*/  F2FP.TF32.F32.PACK_B R75, R75 ;  /* 0x0000004bff4b723e */ /* 0x000fc600024050ff */
[----:B------:R0:W-:Y:S01]  /*5fd0*/  @P1 STG.E desc[UR36][R6.64+0x160], R9 ;  /* 0x0001600906001986 */ /* 0x0001e2000c101924 */
[----:B------:R-:W-:Y:S02]  /*5fe0*/  F2FP.TF32.F32.PACK_B R77, R77 ;  /* 0x0000004dff4d723e */ /* 0x000fe400024050ff */
[----:B------:R-:W-:Y:S01]  /*5ff0*/  F2FP.TF32.F32.PACK_B R11, R11 ;  /* 0x0000000bff0b723e */ /* 0x000fe200024050ff */
[----:B------:R-:W-:Y:S01]  /*6000*/  @P4 STG.E desc[UR36][R6.64+0x164], R71 ;  /* 0x0001644706004986 */ /* 0x000fe2000c101924 */
[C---:B------:R-:W-:Y:S02]  /*6010*/  ISETP.GT.AND P4, PT, R3.reuse, 0x68, PT ;  /* 0x000000680300780c */ /* 0x040fe40003f84270 */
[----:B------:R-:W-:Y:S01]  /*6020*/  F2FP.TF32.F32.PACK_B R79, R79 ;  /* 0x0000004fff4f723e */ /* 0x000fe200024050ff */
[----:B------:R1:W-:Y:S01]  /*6030*/  @P5 STG.E desc[UR36][R4.64+0x180], R13 ;  /* 0x0001800d04005986 */ /* 0x0003e2000c101924 */
[----:B------:R-:W-:Y:S02]  /*6040*/  ISETP.GT.AND P5, PT, R3, 0x69, PT ;  /* 0x000000690300780c */ /* 0x000fe40003fa4270 */
[----:B------:R-:W-:Y:S01]  /*6050*/  F2FP.TF32.F32.PACK_B R81, R81 ;  /* 0x00000051ff51723e */ /* 0x000fe200024050ff */
[----:B------:R-:W-:Y:S01]  /*6060*/  @P3 STG.E desc[UR36][R4.64+0x184], R73 ;  /* 0x0001844904003986 */ /* 0x000fe2000c101924 */
[----:B------:R-:W-:Y:S01]  /*6070*/  ISETP.GT.AND P3, PT, R0, 0x8, P2 ;  /* 0x000000080000780c */ /* 0x000fe20001764270 */
[----:B0-----:R-:W-:Y:S01]  /*6080*/  FMUL R9, R74, R90 ;  /* 0x0000005a4a097220 */ /* 0x001fe20000400000 */
[----:B------:R-:W-:-:S02]  /*6090*/  ISETP.GT.AND P2, PT, R0, RZ, P4 ;  /* 0x000000ff0000720c */ /* 0x000fc40002744270 */
[C---:B------:R-:W-:Y:S02]  /*60a0*/  ISETP.GT.AND P1, PT, R0.reuse, RZ, P5 ;  /* 0x000000ff0000720c */ /* 0x040fe40002f24270 */
[----:B------:R-:W-:Y:S01]  /*60b0*/  ISETP.GT.AND P4, PT, R0, 0x8, P4 ;  /* 0x000000080000780c */ /* 0x000fe20002784270 */
[----:B-1----:R-:W-:Y:S01]  /*60c0*/  FMUL R13, R78, R90 ;  /* 0x0000005a4e0d7220 */ /* 0x002fe20000400000 */
[----:B------:R-:W-:Y:S02]  /*60d0*/  ISETP.GT.AND P5, PT, R0, 0x8, P5 ;  /* 0x000000080000780c */ /* 0x000fe40002fa4270 */
[----:B------:R-:W-:Y:S02]  /*60e0*/  F2FP.TF32.F32.PACK_B R9, R9 ;  /* 0x00000009ff09723e */ /* 0x000fe400024050ff */
[----:B------:R-:W-:Y:S02]  /*60f0*/  F2FP.TF32.F32.PACK_B R13, R13 ;  /* 0x0000000dff0d723e */ /* 0x000fe400024050ff */
[----:B------:R-:W-:Y:S01]  /*6100*/  F2FP.TF32.F32.PACK_B R83, R83 ;  /* 0x00000053ff53723e */ /* 0x000fe200024050ff */
[----:B------:R0:W-:Y:S01]  /*6110*/  @P0 STG.E desc[UR36][R6.64+0x180], R9 ;  /* 0x0001800906000986 */ /* 0x0001e2000c101924 */
[----:B------:R-:W-:-:S02]  /*6120*/  ISETP.GT.AND P0, PT, R3, 0x79, PT ;  /* 0x000000790300780c */ /* 0x000fc40003f04270 */
[----:B------:R-:W-:Y:S01]  /*6130*/  F2FP.TF32.F32.PACK_B R85, R85 ;  /* 0x00000055ff55723e */ /* 0x000fe200024050ff */
[----:B------:R-:W-:Y:S01]  /*6140*/  @P3 STG.E desc[UR36][R6.64+0x184], R75 ;  /* 0x0001844b06003986 */ /* 0x000fe2000c101924 */
[C---:B------:R-:W-:Y:S02]  /*6150*/  ISETP.GT.AND P3, PT, R3.reuse, 0x70, PT ;  /* 0x000000700300780c */ /* 0x040fe40003f64270 */
[----:B------:R-:W-:Y:S01]  /*6160*/  F2FP.TF32.F32.PACK_B R87, R87 ;  /* 0x00000057ff57723e */ /* 0x000fe200024050ff */
[----:B------:R1:W-:Y:S01]  /*6170*/  @P2 STG.E desc[UR36][R4.64+0x1a0], R11 ;  /* 0x0001a00b04002986 */ /* 0x0003e2000c101924 */
[----:B------:R-:W-:-:S03]  /*6180*/  ISETP.GT.AND P2, PT, R3, 0x71, PT ;  /* 0x000000710300780c */ /* 0x000fc60003f44270 */
[----:B------:R-:W-:Y:S01]  /*6190*/  @P1 STG.E desc[UR36][R4.64+0x1a4], R77 ;  /* 0x0001a44d04001986 */ /* 0x000fe2000c101924 */
[----:B------:R-:W-:Y:S01]  /*61a0*/  ISETP.GT.AND P1, PT, R3, 0x78, PT ;  /* 0x000000780300780c */ /* 0x000fe20003f24270 */
[-C--:B------:R-:W-:Y:S01]  /*61b0*/  FMUL R3, R80, R90.reuse ;  /* 0x0000005a50037220 */ /* 0x080fe20000400000 */
[-C--:B0-----:R-:W-:Y:S01]  /*61c0*/  FMUL R9, R82, R90.reuse ;  /* 0x0000005a52097220 */ /* 0x081fe20000400000 */
[----:B------:R0:W-:Y:S01]  /*61d0*/  @P4 STG.E desc[UR36][R6.64+0x1a0], R13 ;  /* 0x0001a00d06004986 */ /* 0x0001e2000c101924 */
[C---:B------:R-:W-:Y:S02]  /*61e0*/  ISETP.GT.AND P4, PT, R0.reuse, RZ, P3 ;  /* 0x000000ff0000720c */ /* 0x040fe40001f84270 */
[----:B------:R-:W-:Y:S01]  /*61f0*/  F2FP.TF32.F32.PACK_B R3, R3 ;  /* 0x00000003ff03723e */ /* 0x000fe200024050ff */
[----:B------:R-:W-:Y:S01]  /*6200*/  @P5 STG.E desc[UR36][R6.64+0x1a4], R79 ;  /* 0x0001a44f06005986 */ /* 0x000fe2000c101924 */
[----:B------:R-:W-:Y:S01]  /*6210*/  ISETP.GT.AND P5, PT, R0, RZ, P2 ;  /* 0x000000ff0000720c */ /* 0x000fe200017a4270 */
[----:B-1----:R-:W-:Y:S01]  /*6220*/  FMUL R11, R84, R90 ;  /* 0x0000005a540b7220 */ /* 0x002fe20000400000 */
[----:B------:R-:W-:-:S02]  /*6230*/  ISETP.GT.AND P3, PT, R0, 0x8, P3 ;  /* 0x000000080000780c */ /* 0x000fc40001f64270 */
[----:B------:R-:W-:Y:S02]  /*6240*/  ISETP.GT.AND P2, PT, R0, 0x8, P2 ;  /* 0x000000080000780c */ /* 0x000fe40001744270 */
[----:B------:R-:W-:Y:S01]  /*6250*/  F2FP.TF32.F32.PACK_B R9, R9 ;  /* 0x00000009ff09723e */ /* 0x000fe200024050ff */
[----:B0-----:R-:W-:Y:S01]  /*6260*/  FMUL R13, R86, R90 ;  /* 0x0000005a560d7220 */ /* 0x001fe20000400000 */
[----:B------:R-:W-:Y:S01]  /*6270*/  F2FP.TF32.F32.PACK_B R11, R11 ;  /* 0x0000000bff0b723e */ /* 0x000fe200024050ff */
[----:B------:R-:W-:Y:S01]  /*6280*/  @P4 STG.E desc[UR36][R4.64+0x1c0], R3 ;  /* 0x0001c00304004986 */ /* 0x000fe2000c101924 */
[C---:B------:R-:W-:Y:S02]  /*6290*/  ISETP.GT.AND P4, PT, R0.reuse, RZ, P1 ;  /* 0x000000ff0000720c */ /* 0x040fe40000f84270 */
[C---:B------:R-:W-:Y:S01]  /*62a0*/  ISETP.GT.AND P1, PT, R0.reuse, 0x8, P1 ;  /* 0x000000080000780c */ /* 0x040fe20000f24270 */
[----:B------:R-:W-:Y:S01]  /*62b0*/  @P5 STG.E desc[UR36][R4.64+0x1c4], R81 ;  /* 0x0001c45104005986 */ /* 0x000fe2000c101924 */
[----:B------:R-:W-:-:S02]  /*62c0*/  ISETP.GT.AND P5, PT, R0, RZ, P0 ;  /* 0x000000ff0000720c */ /* 0x000fc400007a4270 */
[----:B------:R-:W-:Y:S01]  /*62d0*/  ISETP.GT.AND P0, PT, R0, 0x8, P0 ;  /* 0x000000080000780c */ /* 0x000fe20000704270 */
[----:B------:R-:W-:Y:S01]  /*62e0*/  @P3 STG.E desc[UR36][R6.64+0x1c0], R9 ;  /* 0x0001c00906003986 */ /* 0x000fe2000c101924 */
[----:B------:R-:W-:-:S03]  /*62f0*/  F2FP.TF32.F32.PACK_B R13, R13 ;  /* 0x0000000dff0d723e */ /* 0x000fc600024050ff */
[----:B------:R-:W-:Y:S04]  /*6300*/  @P2 STG.E desc[UR36][R6.64+0x1c4], R83 ;  /* 0x0001c45306002986 */ /* 0x000fe8000c101924 */
[----:B------:R-:W-:Y:S04]  /*6310*/  @P4 STG.E desc[UR36][R4.64+0x1e0], R11 ;  /* 0x0001e00b04004986 */ /* 0x000fe8000c101924 */
[----:B------:R0:W-:Y:S02]  /*6320*/  @P5 STG.E desc[UR36][R4.64+0x1e4], R85 ;  /* 0x0001e45504005986 */ /* 0x0001e4000c101924 */
[----:B0-----:R-:W-:-:S02]  /*6330*/  @P1 IMAD.MOV.U32 R4, RZ, RZ, R6 ;  /* 0x000000ffff041224 */ /* 0x001fc400078e0006 */
[----:B------:R-:W-:-:S05]  /*6340*/  @P1 IMAD.MOV.U32 R5, RZ, RZ, R7 ;  /* 0x000000ffff051224 */ /* 0x000fca00078e0007 */
[----:B------:R0:W-:Y:S04]  /*6350*/  @P1 STG.E desc[UR36][R4.64+0x1e0], R13 ;  /* 0x0001e00d04001986 */ /* 0x0001e8000c101924 */
[----:B------:R0:W-:Y:S02]  /*6360*/  @P0 STG.E desc[UR36][R6.64+0x1e4], R87 ;  /* 0x0001e45706000986 */ /* 0x0001e4000c101924 */
.L_x_162:
[----:B------:R-:W-:Y:S05]  /*6370*/  BSYNC B0 ;  /* 0x0000000000007941 */ /* 0x000fea0003800000 */
.L_x_36:
[----:B0-----:R-:W2:Y:S01]  /*6380*/  LDL.64 R4, [R1] ;  /* 0x0000000001047983 */ /* 0x001ea20000100a00 */
[----:B------:R-:W-:Y:S01]  /*6390*/  ULDC.64 UR4, c[0x0][0x650] ;  /* 0x0001940000047ab9 */ /* 0x000fe20000000a00 */
[----:B------:R-:W-:Y:S02]  /*63a0*/  IMAD.U32 R0, RZ, RZ, UR44 ;  /* 0x0000002cff007e24 */ /* 0x000fe4000f8e00ff */
[----:B------:R-:W-:Y:S02]  /*63b0*/  IMAD.MOV.U32 R22, RZ, RZ, -0x1 ;  /* 0xffffffffff167424 */ /* 0x000fe400078e00ff */
[----:B------:R0:W-:Y:S01]  /*63c0*/  SYNCS.ARRIVE.TRANS64.A1T0 RZ, [R0+UR46], RZ ;  /* 0x000000ff00ff79a7 */ /* 0x0001e2000810002e */
[----:B-----5:R-:W-:Y:S02]  /*63d0*/  IMAD.MOV.U32 R18, RZ, RZ, -0x1 ;  /* 0xffffffffff127424 */ /* 0x020fe400078e00ff */
[----:B------:R-:W-:Y:S01]  /*63e0*/  IMAD.MOV.U32 R19, RZ, RZ, -0x1 ;  /* 0xffffffffff137424 */ /* 0x000fe200078e00ff */
[----:B0-----:R-:W-:-:S02]  /*63f0*/  PRMT R0, RZ, 0x7610, R0 ;  /* 0x00007610ff007816 */ /* 0x001fc40000000000 */
[----:B--2---:R-:W-:-:S05]  /*6400*/  LEA R16, P0, R4, R16, 0x1 ;  /* 0x0000001004107211 */ /* 0x004fca00078008ff */
[----:B------:R-:W-:Y:S01]  /*6410*/  IMAD.X R17, R100, 0x1, R17, P0 ;  /* 0x0000000164117824 */ /* 0x000fe200000e0611 */
[----:B------:R-:W-:-:S04]  /*6420*/  ISETP.GE.U32.AND P0, PT, R16, UR4, PT ;  /* 0x0000000410007c0c */ /* 0x000fc8000bf06070 */
[----:B------:R-:W-:-:S13]  /*6430*/  ISETP.GE.U32.AND.EX P0, PT, R17, UR5, PT, P0 ;  /* 0x0000000511007c0c */ /* 0x000fda000bf06100 */
[----:B------:R-:W-:Y:S05]  /*6440*/  @P0 BRA `(.L_x_163) ;  /* 0x00000004004c0947 */ /* 0x000fea0003800000 */
[----:B----4-:R-:W0:Y:S01]  /*6450*/  LDC.64 R10, c[0x0][0x628] ;  /* 0x00018a00ff0a7b82 */ /* 0x010e220000000a00 */
[----:B------:R-:W2:Y:S01]  /*6460*/  S2R R12, SR_CTAID.X ;  /* 0x00000000000c7919 */ /* 0x000ea20000002500 */
[----:B------:R-:W-:Y:S02]  /*6470*/  IMAD.MOV.U32 R8, RZ, RZ, R16 ;  /* 0x000000ffff087224 */ /* 0x000fe400078e0010 */
[----:B------:R-:W-:Y:S01]  /*6480*/  IMAD.MOV.U32 R9, RZ, RZ, R17 ;  /* 0x000000ffff097224 */ /* 0x000fe200078e0011 */
[----:B------:R-:W4:Y:S03]  /*6490*/  S2R R18, SR_CTAID.Y ;  /* 0x0000000000127919 */ /* 0x000f260000002600 */
[----:B------:R-:W1:Y:S08]  /*64a0*/  LDC R0, c[0x0][0x630] ;  /* 0x00018c00ff007b82 */ /* 0x000e700000000800 */
[----:B------:R-:W1:Y:S01]  /*64b0*/  LDC.64 R14, c[0x0][0x620] ;  /* 0x00018800ff0e7b82 */ /* 0x000e620000000a00 */
[----:B0-----:R-:W-:-:S04]  /*64c0*/  ISETP.NE.U32.AND P0, PT, R10, RZ, PT ;  /* 0x000000ff0a00720c */ /* 0x001fc80003f05070 */
[----:B------:R-:W-:-:S13]  /*64d0*/  ISETP.NE.AND.EX P0, PT, R11, RZ, PT, P0 ;  /* 0x000000ff0b00720c */ /* 0x000fda0003f05300 */
[----:B-12-4-:R-:W-:Y:S05]  /*64e0*/  @!P0 BRA `(.L_x_164) ;  /* 0x0000000000288947 */ /* 0x016fea0003800000 */
[----:B------:R-:W0:Y:S02]  /*64f0*/  LDC R3, c[0x0][0x634] ;  /* 0x00018d00ff037b82 */ /* 0x000e240000000800 */
[----:B0-----:R-:W-:-:S05]  /*6500*/  IADD3 R3, P0, R16, R3, RZ ;  /* 0x0000000310037210 */ /* 0x001fca0007f1e0ff */
[----:B------:R-:W-:-:S04]  /*6510*/  IMAD.X R13, RZ, RZ, R17, P0 ;  /* 0x000000ffff0d7224 */ /* 0x000fc800000e0611 */
[----:B------:R-:W-:-:S04]  /*6520*/  IMAD.WIDE.U32 R4, R13, R10, RZ ;  /* 0x0000000a0d047225 */ /* 0x000fc800078e00ff */
[----:B---3--:R-:W-:-:S04]  /*6530*/  IMAD.WIDE.U32 R6, P0, R3, R11, R4 ;  /* 0x0000000b03067225 */ /* 0x008fc80007800004 */
[----:B------:R-:W-:-:S04]  /*6540*/  IMAD.WIDE.U32 R4, R3, R10, RZ ;  /* 0x0000000a03047225 */ /* 0x000fc800078e00ff */
[----:B------:R-:W-:Y:S01]  /*6550*/  IMAD.X R9, RZ, RZ, RZ, P0 ;  /* 0x000000ffff097224 */ /* 0x000fe200000e06ff */
[----:B------:R-:W-:Y:S01]  /*6560*/  IADD3 RZ, P0, R5, R6, RZ ;  /* 0x0000000605ff7210 */ /* 0x000fe20007f1e0ff */
[----:B------:R-:W-:-:S04]  /*6570*/  IMAD.MOV.U32 R8, RZ, RZ, R7 ;  /* 0x000000ffff087224 */ /* 0x000fc800078e0007 */
[----:B------:R-:W-:-:S08]  /*6580*/  IMAD.WIDE.U32.X R8, R13, R11, R8, P0 ;  /* 0x0000000b0d087225 */ /* 0x000fd000000e0408 */
.L_x_164:
[-CC-:B------:R-:W-:Y:S01]  /*6590*/  SHF.R.U64 R19, R8, R0.reuse, R9.reuse ;  /* 0x0000000008137219 */ /* 0x180fe20000001209 */
[----:B------:R-:W0:Y:S01]  /*65a0*/  LDC.64 R24, c[0x0][0x640] ;  /* 0x00019000ff187b82 */ /* 0x000e220000000a00 */
[----:B------:R-:W-:Y:S01]  /*65b0*/  SHF.R.U32.HI R0, RZ, R0, R9 ;  /* 0x00000000ff007219 */ /* 0x000fe20000011609 */
[----:B------:R-:W-:Y:S01]  /*65c0*/  ULDC UR4, c[0x0][0x150] ;  /* 0x0000540000047ab9 */ /* 0x000fe20000000800 */
[----:B------:R-:W-:Y:S02]  /*65d0*/  IADD3 R3, P0, RZ, -R19, RZ ;  /* 0x80000013ff037210 */ /* 0x000fe40007f1e0ff */
[----:B---3--:R-:W-:-:S03]  /*65e0*/  I2FP.F32.U32 R7, R12 ;  /* 0x0000000c00077245 */ /* 0x008fc60000201000 */
[----:B------:R-:W1:Y:S01]  /*65f0*/  LDC R6, c[0x0][0x618] ;  /* 0x00018600ff067b82 */ /* 0x000e620000000800 */
[----:B------:R-:W-:Y:S02]  /*6600*/  IMAD.X R5, RZ, RZ, ~R0, P0 ;  /* 0x000000ffff057224 */ /* 0x000fe400000e0e00 */
[----:B------:R-:W-:Y:S01]  /*6610*/  FMUL R7, R7, UR4 ;  /* 0x0000000407077c20 */ /* 0x000fe20008400000 */
[----:B------:R-:W-:Y:S01]  /*6620*/  ULDC UR4, c[0x0][0x154] ;  /* 0x0000550000047ab9 */ /* 0x000fe20000000800 */
[-C--:B------:R-:W-:Y:S02]  /*6630*/  IMAD R0, R5, R14.reuse, RZ ;  /* 0x0000000e05007224 */ /* 0x080fe400078e02ff */
[C---:B------:R-:W-:Y:S01]  /*6640*/  IMAD.WIDE.U32 R4, R3.reuse, R14, R16 ;  /* 0x0000000e03047225 */ /* 0x040fe200078e0010 */
[----:B------:R-:W2:Y:S01]  /*6650*/  LDC R8, c[0x0][0x608] ;  /* 0x00018200ff087b82 */ /* 0x000ea20000000800 */
[----:B------:R-:W3:Y:S02]  /*6660*/  F2I.U32.TRUNC.NTZ R7, R7 ;  /* 0x0000000700077305 */ /* 0x000ee4000020f000 */
[----:B------:R-:W-:Y:S01]  /*6670*/  IMAD R3, R3, R15, R0 ;  /* 0x0000000f03037224 */ /* 0x000fe200078e0200 */
[----:B------:R-:W-:-:S03]  /*6680*/  I2FP.F32.U32 R0, R18 ;  /* 0x0000001200007245 */ /* 0x000fc60000201000 */
[----:B------:R-:W-:Y:S01]  /*6690*/  IMAD.IADD R3, R5, 0x1, R3 ;  /* 0x0000000105037824 */ /* 0x000fe200078e0203 */
[----:B------:R-:W4:Y:S01]  /*66a0*/  LDC R11, c[0x0][0x658] ;  /* 0x00019600ff0b7b82 */ /* 0x000f220000000800 */
[----:B0-----:R-:W-:-:S04]  /*66b0*/  ISETP.NE.U32.AND P0, PT, R24, RZ, PT ;  /* 0x000000ff1800720c */ /* 0x001fc80003f05070 */
[----:B------:R-:W-:-:S03]  /*66c0*/  ISETP.NE.AND.EX P0, PT, R25, RZ, PT, P0 ;  /* 0x000000ff1900720c */ /* 0x000fc60003f05300 */
[----:B------:R-:W0:Y:S01]  /*66d0*/  LDC R9, c[0x0][0x144] ;  /* 0x00005100ff097b82 */ /* 0x000e220000000800 */
[-C--:B-1----:R-:W-:Y:S01]  /*66e0*/  SHF.R.U64 R10, R4, R6.reuse, R3 ;  /* 0x00000006040a7219 */ /* 0x082fe20000001203 */
[----:B---3--:R-:W-:Y:S01]  /*66f0*/  IMAD.MOV R7, RZ, RZ, -R7 ;  /* 0x000000ffff077224 */ /* 0x008fe200078e0a07 */
[----:B------:R-:W-:Y:S01]  /*6700*/  SHF.R.U32.HI R3, RZ, R6, R3 ;  /* 0x00000006ff037219 */ /* 0x000fe20000011603 */
[----:B------:R-:W-:-:S04]  /*6710*/  FMUL R6, R0, UR4 ;  /* 0x0000000400067c20 */ /* 0x000fc80008400000 */
[----:B------:R-:W1:Y:S01]  /*6720*/  LDC R21, c[0x0][0x148] ;  /* 0x00005200ff157b82 */ /* 0x000e620000000800 */
[----:B------:R3:W0:Y:S01]  /*6730*/  F2I.U32.TRUNC.NTZ R14, R6 ;  /* 0x00000006000e7305 */ /* 0x000622000020f000 */
[-CC-:B--2---:R-:W-:Y:S02]  /*6740*/  SHF.R.U64 R13, R10, R8.reuse, R3.reuse ;  /* 0x000000080a0d7219 */ /* 0x184fe40000001203 */
[----:B------:R-:W-:-:S04]  /*6750*/  SHF.R.U32.HI R0, RZ, R8, R3 ;  /* 0x00000008ff007219 */ /* 0x000fc80000011603 */
[----:B------:R-:W2:Y:S01]  /*6760*/  LDC R20, c[0x0][0x648] ;  /* 0x00019200ff147b82 */ /* 0x000ea20000000800 */
[-CC-:B----4-:R-:W-:Y:S02]  /*6770*/  SHF.R.U64 R15, R13, R11.reuse, R0.reuse ;  /* 0x0000000b0d0f7219 */ /* 0x190fe40000001200 */
[----:B------:R-:W-:-:S03]  /*6780*/  SHF.R.U32.HI R5, RZ, R11, R0 ;  /* 0x0000000bff057219 */ /* 0x000fc60000011600 */
[----:B------:R-:W-:Y:S02]  /*6790*/  IMAD.MOV.U32 R4, RZ, RZ, R15 ;  /* 0x000000ffff047224 */ /* 0x000fe400078e000f */
[----:B------:R-:W4:Y:S01]  /*67a0*/  LDC R26, c[0x0][0x638] ;  /* 0x00018e00ff1a7b82 */ /* 0x000f220000000800 */
[----:B0-----:R-:W-:-:S07]  /*67b0*/  IMAD R22, R9, R7, R12 ;  /* 0x0000000709167224 */ /* 0x001fce00078e020c */
[----:B------:R-:W0:Y:S08]  /*67c0*/  LDC R27, c[0x0][0x610] ;  /* 0x00018400ff1b7b82 */ /* 0x000e300000000800 */
[----:B------:R-:W0:Y:S01]  /*67d0*/  LDC R28, c[0x0][0x600] ;  /* 0x00018000ff1c7b82 */ /* 0x000e220000000800 */
[----:B-123--:R-:W-:Y:S05]  /*67e0*/  @!P0 BRA `(.L_x_165) ;  /* 0x0000000000288947 */ /* 0x00efea0003800000 */
[----:B------:R-:W1:Y:S02]  /*67f0*/  LDC R0, c[0x0][0x64c] ;  /* 0x00019300ff007b82 */ /* 0x000e640000000800 */
[----:B-1----:R-:W-:-:S05]  /*6800*/  IADD3 R3, P0, R15, R0, RZ ;  /* 0x000000000f037210 */ /* 0x002fca0007f1e0ff */
        /* <DEDUP_REMOVED lines=8> */
.L_x_165:
[----:B------:R-:W-:Y:S01]  /*6890*/  ISETP.NE.AND P0, PT, R2, 0x1, PT ;  /* 0x000000010200780c */ /* 0x000fe20003f05270 */
[----:B------:R-:W-:Y:S01]  /*68a0*/  IMAD.MOV R14, RZ, RZ, -R14 ;  /* 0x000000ffff0e7224 */ /* 0x000fe200078e0a0e */
[----:B------:R-:W-:Y:S02]  /*68b0*/  SHF.R.U64 R0, R4, R20, R5 ;  /* 0x0000001404007219 */ /* 0x000fe40000001205 */
[----:B------:R-:W-:Y:S02]  /*68c0*/  LOP3.LUT R3, R13, R102, RZ, 0xc0, !PT ;  /* 0x000000660d037212 */ /* 0x000fe400078ec0ff */
[----:B------:R-:W-:Y:S01]  /*68d0*/  LOP3.LUT R5, R10, R101, RZ, 0xc0, !PT ;  /* 0x000000650a057212 */ /* 0x000fe200078ec0ff */
[----:B------:R-:W-:Y:S02]  /*68e0*/  IMAD.MOV R4, RZ, RZ, -R0 ;  /* 0x000000ffff047224 */ /* 0x000fe400078e0a00 */
[----:B------:R-:W-:Y:S02]  /*68f0*/  IMAD R3, R98, R0, R3 ;  /* 0x0000000062037224 */ /* 0x000fe400078e0203 */
[----:B----4-:R-:W-:-:S02]  /*6900*/  IMAD R0, R4, R26, R15 ;  /* 0x0000001a04007224 */ /* 0x010fc400078e020f */
[----:B------:R-:W-:Y:S02]  /*6910*/  @P0 IMAD R22, R21, R14, R18 ;  /* 0x0000000e15160224 */ /* 0x000fe400078e0212 */
[----:B------:R-:W-:Y:S02]  /*6920*/  IMAD.MOV.U32 R4, RZ, RZ, 0x1 ;  /* 0x00000001ff047424 */ /* 0x000fe400078e00ff */
[----:B0-----:R-:W-:Y:S02]  /*6930*/  IMAD R22, R3, R27, R22 ;  /* 0x0000001b03167224 */ /* 0x001fe400078e0216 */
[----:B------:R-:W-:Y:S01]  /*6940*/  IMAD R3, R0, R28, R5 ;  /* 0x0000001c00037224 */ /* 0x000fe200078e0205 */
[----:B------:R-:W-:-:S04]  /*6950*/  PRMT R0, R4, 0x7610, R0 ;  /* 0x0000761004007816 */ /* 0x000fc80000000000 */
[----:B------:R-:W-:Y:S02]  /*6960*/  SEL R18, R3, R22, !P0 ;  /* 0x0000001603127207 */ /* 0x000fe40004000000 */
[----:B------:R-:W-:-:S07]  /*6970*/  SEL R22, R22, R3, !P0 ;  /* 0x0000000316167207 */ /* 0x000fce0004000000 */
.L_x_163:
[----:B------:R-:W-:Y:S01]  /*6980*/  LOP3.LUT P0, RZ, R0, 0xff, RZ, 0xc0, !PT ;  /* 0x000000ff00ff7812 */ /* 0x000fe2000780c0ff */
[----:B------:R-:W-:Y:S01]  /*6990*/  UIMAD.WIDE.U32 UR4, UR38, -0x33333333, URZ ;  /* 0xcccccccd260478a5 */ /* 0x000fe2000f8e003f */
[----:B------:R-:W-:-:S03]  /*69a0*/  LOP3.LUT R105, R105, 0x1, RZ, 0x3c, !PT ;  /* 0x0000000169697812 */ /* 0x000fc600078e3cff */
[----:B------:R-:W-:-:S04]  /*69b0*/  USHF.R.U32.HI UR4, URZ, 0x2, UR5 ;  /* 0x000000023f047899 */ /* 0x000fc80008011605 */
[----:B------:R-:W-:-:S04]  /*69c0*/  UIMAD UR38, UR4, -0x5, UR38 ;  /* 0xfffffffb042678a4 */ /* 0x000fc8000f8e0226 */
[----:B------:R-:W-:Y:S08]  /*69d0*/  @P0 BRA `(.L_x_166) ;  /* 0xffffffac00700947 */ /* 0x000ff0000383ffff */
[----:B------:R-:W-:Y:S05]  /*69e0*/  EXIT ;  /* 0x000000000000794d */ /* 0x000fea0003800000 */
.L_x_17:
[----:B------:R-:W-:-:S08]  /*69f0*/  ISETP.NE.AND P0, PT, R9, RZ, PT ;  /* 0x000000ff0900720c */ /* 0x000fd00003f05270 */
[----:B0-----:R-:W0:-:S00]  /*6a00*/  USETMAXREG.DEALLOC.CTAPOOL 0x28 ;  /* 0x00000028000079c8 */ /* 0x001e0000080e0500 */
[----:B------:R-:W-:Y:S05]  /*6a10*/  @P0 EXIT ;  /* 0x000000000000094d */ /* 0x000fea0003800000 */
[----:B0-----:R-:W-:Y:S01]  /*6a20*/  LOP3.LUT P0, RZ, R3, 0xff, RZ, 0xc0, !PT ;  /* 0x000000ff03ff7812 */ /* 0x001fe2000780c0ff */
[----:B------:R-:W-:Y:S02]  /*6a30*/  IMAD.MOV.U32 R3, RZ, RZ, 0x1 ;  /* 0x00000001ff037424 */ /* 0x000fe400078e00ff */
[----:B------:R-:W-:-:S10]  /*6a40*/  IMAD.MOV.U32 R8, RZ, RZ, RZ ;  /* 0x000000ffff087224 */ /* 0x000fd400078e00ff */
[----:B------:R-:W-:Y:S05]  /*6a50*/  @!P0 BRA `(.L_x_167) ;  /* 0x0000000c00688947 */ /* 0x000fea0003800000 */
[----:B------:R-:W0:Y:S01]  /*6a60*/  S2UR UR9, SR_CgaCtaId ;  /* 0x00000000000979c3 */ /* 0x000e220000008800 */
[----:B------:R-:W-:Y:S01]  /*6a70*/  ULDC UR5, c[0x0][0x658] ;  /* 0x0001960000057ab9 */ /* 0x000fe20000000800 */
[----:B------:R-:W-:Y:S01]  /*6a80*/  UMOV UR10, 0xffffffff ;  /* 0xffffffff000a7882 */ /* 0x000fe20000000000 */
[----:B------:R-:W-:Y:S01]  /*6a90*/  UMOV UR11, 0x1 ;  /* 0x00000001000b7882 */ /* 0x000fe20000000000 */
[----:B------:R-:W-:Y:S01]  /*6aa0*/  USHF.L.U32 UR10, UR10, UR5, URZ ;  /* 0x000000050a0a7299 */ /* 0x000fe2000800063f */
[----:B------:R-:W-:Y:S01]  /*6ab0*/  LOP3.LUT P0, RZ, R4, 0x1f, RZ, 0xc0, !PT ;  /* 0x0000001f04ff7812 */ /* 0x000fe2000780c0ff */
[----:B------:R-:W-:Y:S01]  /*6ac0*/  BSSY B0, `(.L_x_167) ;  /* 0x00000d3000007945 */ /* 0x000fe20003800000 */
[C---:B------:R-:W-:Y:S01]  /*6ad0*/  ISETP.NE.AND P2, PT, R5.reuse, RZ, PT ;  /* 0x000000ff0500720c */ /* 0x040fe20003f45270 */
[----:B------:R-:W-:Y:S01]  /*6ae0*/  ULOP3.LUT UR13, URZ, UR10, URZ, 0x33, !UPT ;  /* 0x0000000a3f0d7292 */ /* 0x000fe2000f8e333f */
[----:B------:R-:W-:Y:S01]  /*6af0*/  ISETP.NE.OR P0, PT, R5, RZ, !P0 ;  /* 0x000000ff0500720c */ /* 0x000fe20004705670 */
[----:B------:R-:W-:Y:S01]  /*6b00*/  IMAD.MOV.U32 R10, RZ, RZ, 0x1 ;  /* 0x00000001ff0a7424 */ /* 0x000fe200078e00ff */
[----:B------:R-:W-:Y:S01]  /*6b10*/  LOP3.LUT R9, R23, 0x2, RZ, 0xfc, !PT ;  /* 0x0000000217097812 */ /* 0x000fe200078efcff */
[----:B------:R-:W-:Y:S01]  /*6b20*/  IMAD.MOV.U32 R3, RZ, RZ, 0x1 ;  /* 0x00000001ff037424 */ /* 0x000fe200078e00ff */
[----:B------:R-:W-:Y:S01]  /*6b30*/  ULDC UR4, c[0x0][0x600] ;  /* 0x0001800000047ab9 */ /* 0x000fe20000000800 */
[----:B------:R-:W-:Y:S01]  /*6b40*/  IMAD.MOV.U32 R8, RZ, RZ, RZ ;  /* 0x000000ffff087224 */ /* 0x000fe200078e00ff */
[----:B------:R-:W-:Y:S01]  /*6b50*/  UMOV UR18, 0x5 ;  /* 0x0000000500127882 */ /* 0x000fe20000000000 */
[----:B------:R-:W-:-:S02]  /*6b60*/  UIADD3 UR26, UR40, 0x1, URZ ;  /* 0x00000001281a7890 */ /* 0x000fc4000fffe03f */
[----:B------:R-:W-:Y:S02]  /*6b70*/  UIADD3 UR4, UR4, -0x1, URZ ;  /* 0xffffffff04047890 */ /* 0x000fe4000fffe03f */
[----:B------:R-:W-:Y:S01]  /*6b80*/  USHF.L.U32 UR5, UR11, UR5, URZ ;  /* 0x000000050b057299 */ /* 0x000fe2000800063f */
[----:B------:R-:W-:Y:S01]  /*6b90*/  ULDC.64 UR24, c[0x0][0x198] ;  /* 0x0000660000187ab9 */ /* 0x000fe20000000a00 */
[----:B0-----:R-:W-:Y:S02]  /*6ba0*/  ULOP3.LUT UR8, UR9, 0x1, URZ, 0xc0, !UPT ;  /* 0x0000000109087892 */ /* 0x001fe4000f8ec03f */
[----:B------:R-:W-:Y:S02]  /*6bb0*/  USHF.R.U32.HI UR27, URZ, 0x1, UR9 ;  /* 0x000000013f1b7899 */ /* 0x000fe40008011609 */
[----:B------:R-:W-:Y:S02]  /*6bc0*/  USHF.L.U32 UR6, UR9, 0x6, URZ ;  /* 0x0000000609067899 */ /* 0x000fe4000800063f */
[----:B------:R-:W-:-:S02]  /*6bd0*/  USHF.L.U32 UR7, UR9, 0xb, URZ ;  /* 0x0000000b09077899 */ /* 0x000fc4000800063f */
[----:B------:R-:W-:Y:S02]  /*6be0*/  ULOP3.LUT UR9, UR9, 0xfffffffe, URZ, 0xc0, !UPT ;  /* 0xfffffffe09097892 */ /* 0x000fe4000f8ec03f */
[----:B------:R-:W-:Y:S02]  /*6bf0*/  UISETP.GT.U32.AND UP0, UPT, UR8, 0xffff, UPT ;  /* 0x0000ffff0800788c */ /* 0x000fe4000bf04070 */
[----:B------:R-:W-:Y:S02]  /*6c00*/  USHF.L.U32 UR10, UR11, UR9, URZ ;  /* 0x000000090b0a7299 */ /* 0x000fe4000800063f */
[----:B------:R-:W-:Y:S02]  /*6c10*/  ULOP3.LUT UR9, UR9, 0x1, URZ, 0xfc, !UPT ;  /* 0x0000000109097892 */ /* 0x000fe4000f8efc3f */
[----:B------:R-:W-:Y:S02]  /*6c20*/  USEL UR8, UR8, 0xffff, !UP0 ;  /* 0x0000ffff08087887 */ /* 0x000fe4000c000000 */
[----:B------:R-:W-:-:S02]  /*6c30*/  USHF.L.U32 UR9, UR11, UR9, URZ ;  /* 0x000000090b097299 */ /* 0x000fc4000800063f */
[----:B------:R-:W-:Y:S02]  /*6c40*/  ULOP3.LUT UR8, UR8, 0xffff, URZ, 0xc0, !UPT ;  /* 0x0000ffff08087892 */ /* 0x000fe4000f8ec03f */
[----:B------:R-:W-:Y:S02]  /*6c50*/  ULOP3.LUT UR6, UR6, 0x40, URZ, 0xc0, !UPT ;  /* 0x0000004006067892 */ /* 0x000fe4000f8ec03f */
[----:B------:R-:W-:Y:S02]  /*6c60*/  ULOP3.LUT UR7, UR7, 0x800, URZ, 0xc0, !UPT ;  /* 0x0000080007077892 */ /* 0x000fe4000f8ec03f */
[----:B------:R-:W-:Y:S02]  /*6c70*/  ULOP3.LUT UR19, UR10, UR9, URZ, 0xfc, !UPT ;  /* 0x000000090a137292 */ /* 0x000fe4000f8efc3f */
[----:B------:R-:W-:-:S12]  /*6c80*/  USHF.L.U32 UR18, UR18, UR8, URZ ;  /* 0x0000000812127299 */ /* 0x000fd8000800063f */
.L_x_179:
[----:B------:R-:W-:-:S03]  /*6c90*/  UMOV UR8, 0xffffffff ;  /* 0xffffffff00087882 */ /* 0x000fc60000000000 */
[----:B------:R-:W-:Y:S05]  /*6ca0*/  BRA.DIV UR8, `(.L_x_168) ;  /* 0x0000001208147947 */ /* 0x000fea000b800000 */
[----:B------:R-:W-:-:S13]  /*6cb0*/  ELECT P6, URZ, PT ;  /* 0x00000000003f782f */ /* 0x000fda00038c0000 */
.L_x_193:
[----:B------:R-:W0:Y:S01]  /*6cc0*/  LDC R4, c[0x0][0x28c] ;  /* 0x0000a300ff047b82 */ /* 0x000e220000000800 */
[----:B------:R-:W-:Y:S01]  /*6cd0*/  BSSY B1, `(.L_x_169) ;  /* 0x000003d000017945 */ /* 0x000fe20003800000 */
[----:B0-----:R-:W-:-:S13]  /*6ce0*/  ISETP.LT.OR P6, PT, R4, 0x1, !P6 ;  /* 0x000000010400780c */ /* 0x001fda00077c1670 */
[----:B------:R-:W-:Y:S05]  /*6cf0*/  @P6 BRA `(.L_x_170) ;  /* 0x0000000000e86947 */ /* 0x000fea0003800000 */
[----:B------:R-:W-:Y:S01]  /*6d00*/  LEA R22, R22, UR27, 0x1 ;  /* 0x0000001b16167c11 */ /* 0x000fe2000f8e08ff */
[----:B------:R-:W-:Y:S01]  /*6d10*/  IMAD.MOV.U32 R12, RZ, RZ, RZ ;  /* 0x000000ffff0c7224 */ /* 0x000fe200078e00ff */
[----:B------:R-:W-:Y:S01]  /*6d20*/  LEA R18, R18, UR6, 0x7 ;  /* 0x0000000612127c11 */ /* 0x000fe2000f8e38ff */
[----:B------:R-:W-:Y:S02]  /*6d30*/  IMAD.U32 R14, RZ, RZ, UR26 ;  /* 0x0000001aff0e7e24 */ /* 0x000fe4000f8e00ff */
[----:B------:R-:W-:Y:S02]  /*6d40*/  IMAD.MOV.U32 R4, RZ, RZ, R3 ;  /* 0x000000ffff047224 */ /* 0x000fe400078e0003 */
[----:B------:R-:W-:Y:S02]  /*6d50*/  IMAD.MOV.U32 R5, RZ, RZ, R8 ;  /* 0x000000ffff057224 */ /* 0x000fe400078e0008 */
[----:B------:R-:W-:-:S07]  /*6d60*/  IMAD.SHL.U32 R22, R22, 0x20, RZ ;  /* 0x0000002016167824 */ /* 0x000fce00078e00ff */
.L_x_174:
[----:B------:R-:W0:Y:S01]  /*6d70*/  S2R R7, SR_CgaCtaId ;  /* 0x0000000000077919 */ /* 0x000e220000008800 */
[----:B------:R-:W-:-:S04]  /*6d80*/  MOV R6, 0x400 ;  /* 0x0000040000067802 */ /* 0x000fc80000000f00 */
[----:B0-----:R-:W-:Y:S02]  /*6d90*/  LEA R13, R7, R6, 0x18 ;  /* 0x00000006070d7211 */ /* 0x001fe400078ec0ff */
[----:B------:R-:W-:Y:S01]  /*6da0*/  SHF.L.U32 R6, R4, 0x1f, RZ ;  /* 0x0000001f04067819 */ /* 0x000fe200000006ff */
[----:B------:R-:W0:Y:S02]  /*6db0*/  @!P2 LDC R7, c[0x0][0x500] ;  /* 0x00014000ff07ab82 */ /* 0x000e240000000800 */
[----:B------:R-:W-:-:S04]  /*6dc0*/  IMAD R11, R5, 0x8, R13 ;  /* 0x00000008050b7824 */ /* 0x000fc800078e020d */
[----:B------:R-:W1:Y:S02]  /*6dd0*/  SYNCS.PHASECHK.TRANS64.TRYWAIT P1, [R11+URZ+0x28], R6 ;  /* 0x000028060b0075a7 */ /* 0x000e64000802017f */
[----:B-1----:R-:W-:Y:S05]  /*6de0*/  @!P1 BRA `(.L_x_171) ;  /* 0x0000000c00e49947 */ /* 0x002fea0003800000 */
.L_x_194:
[----:B-1----:R-:W-:Y:S01]  /*6df0*/  PRMT R6, R9, 0x9910, RZ ;  /* 0x0000991009067816 */ /* 0x002fe200000000ff */
[----:B0-----:R0:W-:Y:S03]  /*6e00*/  @!P2 SYNCS.ARRIVE.TRANS64 RZ, [R11+URZ], R7 ;  /* 0x000000070bffa9a7 */ /* 0x0011e6000800003f */
[----:B------:R-:W-:-:S13]  /*6e10*/  ISETP.NE.AND P1, PT, R6, 0x2, PT ;  /* 0x000000020600780c */ /* 0x000fda0003f25270 */
[----:B0-----:R-:W-:Y:S05]  /*6e20*/  @P1 BRA `(.L_x_172) ;  /* 0x0000000000041947 */ /* 0x001fea0003800000 */
[----:B------:R-:W-:Y:S01]  /*6e30*/  BPT.TRAP 0x1 ;  /* 0x000000040000795c */ /* 0x000fe20000300000 */
.L_x_172:
[----:B------:R-:W-:Y:S05]  /*6e40*/  @P0 BRA `(.L_x_173) ;  /* 0x0000000000040947 */ /* 0x000fea0003800000 */
[----:B------:R-:W-:Y:S01]  /*6e50*/  BPT.TRAP 0x1 ;  /* 0x000000040000795c */ /* 0x000fe20000300000 */
.L_x_173:
[----:B------:R-:W-:Y:S01]  /*6e60*/  LEA R6, R5, UR27, 0x1 ;  /* 0x0000001b05067c11 */ /* 0x000fe2000f8e08ff */
[----:B------:R-:W-:Y:S01]  /*6e70*/  VIADD R14, R14, 0xffffffff ;  /* 0xffffffff0e0e7836 */ /* 0x000fe20000000000 */
[----:B------:R-:W-:Y:S01]  /*6e80*/  R2UR UR22, R22 ;  /* 0x00000000161672ca */ /* 0x000fe200000e0000 */
[----:B------:R-:W-:Y:S01]  /*6e90*/  UIADD3 UR14, UP0, UR24, 0xf0, URZ ;  /* 0x000000f0180e7890 */ /* 0x000fe2000ff1e03f */
[----:B------:R-:W-:Y:S01]  /*6ea0*/  R2UR UR9, R11 ;  /* 0x000000000b0972ca */ /* 0x000fe200000e0000 */
[----:B------:R-:W-:Y:S01]  /*6eb0*/  IMAD.SHL.U32 R6, R6, 0x400, RZ ;  /* 0x0000040006067824 */ /* 0x000fe200078e00ff */
[----:B------:R-:W-:Y:S01]  /*6ec0*/  R2UR UR10, R12 ;  /* 0x000000000c0a72ca */ /* 0x000fe200000e0000 */
[----:B------:R-:W-:Y:S01]  /*6ed0*/  UIADD3 UR30, UP1, UR24, 0x1f0, URZ ;  /* 0x000001f0181e7890 */ /* 0x000fe2000ff3e03f */
[----:B------:R-:W-:Y:S01]  /*6ee0*/  R2UR UR12, R19 ;  /* 0x00000000130c72ca */ /* 0x000fe200000e0000 */
[--C-:B------:R-:W-:Y:S01]  /*6ef0*/  IMAD R7, R6, 0x4, R13.reuse ;  /* 0x0000000406077824 */ /* 0x100fe200078e020d */
[----:B------:R-:W-:Y:S01]  /*6f00*/  LEA R6, R5, UR7, 0xc ;  /* 0x0000000705067c11 */ /* 0x000fe2000f8e60ff */
[----:B------:R-:W-:Y:S01]  /*6f10*/  UIADD3.X UR15, URZ, UR25, URZ, UP0, !UPT ;  /* 0x000000193f0f7290 */ /* 0x000fe200087fe43f */
[----:B------:R-:W-:Y:S01]  /*6f20*/  R2UR UR23, R18 ;  /* 0x00000000121772ca */ /* 0x000fe200000e0000 */
[----:B------:R-:W-:Y:S01]  /*6f30*/  UPRMT UR20, URZ, 0x5410, UR18 ;  /* 0x000054103f147896 */ /* 0x000fe20008000012 */
[----:B------:R-:W-:Y:S01]  /*6f40*/  R2UR UR8, R7 ;  /* 0x00000000070872ca */ /* 0x000fe200000e0000 */
[----:B------:R-:W-:Y:S01]  /*6f50*/  IMAD R6, R6, 0x4, R13 ;  /* 0x0000000406067824 */ /* 0x000fe200078e020d */
[----:B------:R-:W-:Y:S01]  /*6f60*/  ISETP.GT.AND P3, PT, R14, 0x1, PT ;  /* 0x000000010e00780c */ /* 0x000fe20003f64270 */
[----:B------:R-:W-:Y:S01]  /*6f70*/  VIADD R5, R5, 0x1 ;  /* 0x0000000105057836 */ /* 0x000fe20000000000 */
[----:B------:R-:W-:Y:S01]  /*6f80*/  UPRMT UR28, URZ, 0x5410, UR19 ;  /* 0x000054103f1c7896 */ /* 0x000fe20008000013 */
[----:B------:R-:W-:Y:S01]  /*6f90*/  VIADD R12, R12, 0x20 ;  /* 0x000000200c0c7836 */ /* 0x000fe20000000000 */
[----:B------:R-:W-:Y:S01]  /*6fa0*/  R2UR UR11, R6 ;  /* 0x00000000060b72ca */ /* 0x000fe200000e0000 */
[----:B------:R-:W-:Y:S01]  /*6fb0*/  UIADD3.X UR31, URZ, UR25, URZ, UP1, !UPT ;  /* 0x000000193f1f7290 */ /* 0x000fe20008ffe43f */
[----:B------:R-:W-:Y:S01]  /*6fc0*/  ISETP.NE.AND P1, PT, R5, 0x5, PT ;  /* 0x000000050500780c */ /* 0x000fe20003f25270 */
[----:B------:R-:W-:Y:S01]  /*6fd0*/  UMOV UR16, 0x0 ;  /* 0x0000000000107882 */ /* 0x000fe20000000000 */
[----:B------:R-:W-:-:S02]  /*6fe0*/  UMOV UR17, 0x10000000 ;  /* 0x1000000000117882 */ /* 0x000fc40000000000 */
[----:B------:R-:W-:Y:S01]  /*6ff0*/  SEL R7, RZ, 0x1, P1 ;  /* 0x00000001ff077807 */ /* 0x000fe20000800000 */
[----:B------:R-:W-:Y:S01]  /*7000*/  UIADD3 UR8, UR8, 0x180, URZ ;  /* 0x0000018008087890 */ /* 0x000fe2000fffe03f */
[----:B------:R-:W-:Y:S02]  /*7010*/  SEL R5, R5, RZ, P1 ;  /* 0x000000ff05057207 */ /* 0x000fe40000800000 */
[----:B------:R-:W-:-:S03]  /*7020*/  LOP3.LUT R4, R4, R7, RZ, 0x3c, !PT ;  /* 0x0000000704047212 */ /* 0x000fc600078e3cff */
[----:B------:R-:W-:-:S03]  /*7030*/  UIADD3 UR21, UR11, 0xa180, URZ ;  /* 0x0000a1800b157890 */ /* 0x000fc6000fffe03f */
[----:B------:R-:W-:Y:S02]  /*7040*/  UMOV UR11, UR22 ;  /* 0x00000016000b7c82 */ /* 0x000fe40008000000 */
[----:B------:R0:W-:Y:S02]  /*7050*/  UTMALDG.3D.MULTICAST [UR8], [UR14], UR20, desc[UR16] ;  /* 0x000010080e0073b4 */ /* 0x0001e40008011814 */
[----:B0-----:R-:W-:Y:S01]  /*7060*/  UMOV UR8, UR21 ;  /* 0x0000001500087c82 */ /* 0x001fe20008000000 */
[----:B------:R-:W-:Y:S02]  /*7070*/  UMOV UR11, UR23 ;  /* 0x00000017000b7c82 */ /* 0x000fe40008000000 */
[----:B------:R0:W-:Y:S02]  /*7080*/  UTMALDG.3D.MULTICAST [UR8], [UR30], UR28, desc[UR16] ;  /* 0x000010081e0073b4 */ /* 0x0001e4000801181c */
[----:B0-----:R-:W-:Y:S05]  /*7090*/  @P3 BRA `(.L_x_174) ;  /* 0xfffffffc00343947 */ /* 0x001fea000383ffff */
.L_x_170:
[----:B------:R-:W-:Y:S05]  /*70a0*/  BSYNC B1 ;  /* 0x0000000000017941 */ /* 0x000fea0003800000 */
.L_x_169:
[----:B------:R-:W2:Y:S01]  /*70b0*/  LDL.64 R20, [R1] ;  /* 0x0000000001147983 */ /* 0x000ea20000100a00 */
[----:B------:R-:W-:Y:S01]  /*70c0*/  LOP3.LUT P4, RZ, R10, 0xff, RZ, 0xc0, !PT ;  /* 0x000000ff0aff7812 */ /* 0x000fe2000788c0ff */
[----:B------:R-:W-:Y:S01]  /*70d0*/  VIADD R7, R8, UR40 ;  /* 0x0000002808077c36 */ /* 0x000fe20008000000 */
[----:B------:R-:W-:Y:S01]  /*70e0*/  ULDC.64 UR8, c[0x0][0x650] ;  /* 0x0001940000087ab9 */ /* 0x000fe20000000a00 */
[----:B------:R-:W-:Y:S01]  /*70f0*/  IMAD.U32 R8, RZ, RZ, UR40 ;  /* 0x00000028ff087e24 */ /* 0x000fe2000f8e00ff */
[----:B------:R-:W-:Y:S01]  /*7100*/  UISETP.GE.U32.AND UP0, UPT, UR40, 0x5, UPT ;  /* 0x000000052800788c */ /* 0x000fe2000bf06070 */
[----:B------:R-:W-:Y:S01]  /*7110*/  BSSY B1, `(.L_x_175) ;  /* 0x000006b000017945 */ /* 0x000fe20003800000 */
[----:B------:R-:W-:Y:S01]  /*7120*/  ISETP.GT.U32.AND P1, PT, R7, 0x4, PT ;  /* 0x000000040700780c */ /* 0x000fe20003f24070 */
[----:B------:R-:W-:Y:S01]  /*7130*/  IMAD.MOV.U32 R22, RZ, RZ, -0x1 ;  /* 0xffffffffff167424 */ /* 0x000fe200078e00ff */
[----:B------:R-:W-:Y:S01]  /*7140*/  PRMT R10, RZ, 0x7610, R10 ;  /* 0x00007610ff0a7816 */ /* 0x000fe2000000000a */
[----:B------:R-:W-:Y:S01]  /*7150*/  IMAD.MOV.U32 R18, RZ, RZ, -0x1 ;  /* 0xffffffffff127424 */ /* 0x000fe200078e00ff */
[----:B------:R-:W-:Y:S01]  /*7160*/  ISETP.LT.U32.AND P1, PT, R8, 0x5, P1 ;  /* 0x000000050800780c */ /* 0x000fe20000f21070 */
[----:B------:R-:W-:Y:S01]  /*7170*/  IMAD.MOV.U32 R19, RZ, RZ, -0x1 ;  /* 0xffffffffff137424 */ /* 0x000fe200078e00ff */
[----:B------:R-:W-:Y:S01]  /*7180*/  PLOP3.LUT P3, PT, PT, PT, UP0, 0x80, 0x0 ;  /* 0x000000000000781c */ /* 0x000fe20003f6f008 */
[----:B------:R-:W0:Y:S01]  /*7190*/  @P4 S2R R5, SR_CgaCtaId ;  /* 0x0000000000054919 */ /* 0x000e220000008800 */
[----:B------:R-:W-:-:S04]  /*71a0*/  @P4 MOV R4, 0x400 ;  /* 0x0000040000044802 */ /* 0x000fc80000000f00 */
[----:B0-----:R-:W-:Y:S01]  /*71b0*/  @P4 LEA R6, R5, R4, 0x18 ;  /* 0x0000000405064211 */ /* 0x001fe200078ec0ff */
[----:B------:R-:W-:Y:S01]  /*71c0*/  IMAD.WIDE.U32 R4, R7, -0x33333333, RZ ;  /* 0xcccccccd07047825 */ /* 0x000fe200078e00ff */
[----:B------:R-:W-:Y:S02]  /*71d0*/  SEL R4, RZ, 0x1, !P1 ;  /* 0x00000001ff047807 */ /* 0x000fe40004800000 */
[----:B------:R0:W-:Y:S02]  /*71e0*/  @P4 SYNCS.ARRIVE.TRANS64.A1T0 RZ, [R6+URZ+0x88], RZ ;  /* 0x000088ff06ff49a7 */ /* 0x0001e4000810003f */
[----:B------:R-:W-:Y:S02]  /*71f0*/  LOP3.LUT R3, R3, R4, RZ, 0x3c, !PT ;  /* 0x0000000403037212 */ /* 0x000fe400078e3cff */
[----:B------:R-:W-:Y:S02]  /*7200*/  PRMT R4, RZ, 0x7610, R4 ;  /* 0x00007610ff047816 */ /* 0x000fe40000000004 */
[----:B0-----:R-:W-:-:S04]  /*7210*/  SHF.R.U32.HI R6, RZ, 0x2, R5 ;  /* 0x00000002ff067819 */ /* 0x001fc80000011605 */
[----:B------:R-:W-:Y:S01]  /*7220*/  @P3 LOP3.LUT R3, R3, 0x1, R6, 0x78, !PT ;  /* 0x0000000103033812 */ /* 0x000fe200078e7806 */
[----:B------:R-:W-:Y:S01]  /*7230*/  IMAD R8, R6, -0x5, R7 ;  /* 0xfffffffb06087824 */ /* 0x000fe200078e0207 */
[----:B--2---:R-:W-:-:S04]  /*7240*/  IADD3 R16, P4, R16, R20, RZ ;  /* 0x0000001410107210 */ /* 0x004fc80007f9e0ff */
[----:B------:R-:W-:Y:S01]  /*7250*/  ISETP.GE.U32.AND P1, PT, R16, UR8, PT ;  /* 0x0000000810007c0c */ /* 0x000fe2000bf26070 */
[----:B------:R-:W-:-:S05]  /*7260*/  IMAD.X R17, R17, 0x1, R0, P4 ;  /* 0x0000000111117824 */ /* 0x000fca00020e0600 */
[----:B------:R-:W-:-:S13]  /*7270*/  ISETP.GE.U32.AND.EX P1, PT, R17, UR9, PT, P1 ;  /* 0x0000000911007c0c */ /* 0x000fda000bf26110 */
[----:B------:R-:W-:Y:S05]  /*7280*/  @P1 BRA `(.L_x_176) ;  /* 0x00000004004c1947 */ /* 0x000fea0003800000 */
[----:B------:R-:W0:Y:S01]  /*7290*/  S2R R12, SR_CTAID.X ;  /* 0x00000000000c7919 */ /* 0x000e220000002500 */
[----:B------:R-:W-:Y:S01]  /*72a0*/  ULDC.64 UR8, c[0x0][0x628] ;  /* 0x00018a0000087ab9 */ /* 0x000fe20000000a00 */
[----:B------:R-:W1:Y:S01]  /*72b0*/  LDC R13, c[0x0][0x144] ;  /* 0x00005100ff0d7b82 */ /* 0x000e620000000800 */
[----:B------:R-:W-:Y:S01]  /*72c0*/  ISETP.NE.U32.AND P1, PT, RZ, UR8, PT ;  /* 0x00000008ff007c0c */ /* 0x000fe2000bf25070 */
[----:B------:R-:W2:Y:S01]  /*72d0*/  S2R R11, SR_CTAID.Y ;  /* 0x00000000000b7919 */ /* 0x000ea20000002600 */
[----:B------:R-:W-:Y:S01]  /*72e0*/  ULDC UR10, c[0x0][0x150] ;  /* 0x00005400000a7ab9 */ /* 0x000fe20000000800 */
[----:B------:R-:W-:Y:S01]  /*72f0*/  ULDC UR11, c[0x0][0x630] ;  /* 0x00018c00000b7ab9 */ /* 0x000fe20000000800 */
[----:B------:R-:W-:Y:S01]  /*7300*/  ISETP.NE.AND.EX P1, PT, RZ, UR9, PT, P1 ;  /* 0x00000009ff007c0c */ /* 0x000fe2000bf25310 */
[----:B------:R-:W-:Y:S01]  /*7310*/  IMAD.MOV.U32 R4, RZ, RZ, R16 ;  /* 0x000000ffff047224 */ /* 0x000fe200078e0010 */
[----:B0-----:R-:W-:-:S05]  /*7320*/  I2FP.F32.U32 R5, R12 ;  /* 0x0000000c00057245 */ /* 0x001fca0000201000 */
[----:B------:R-:W-:Y:S01]  /*7330*/  FMUL R14, R5, UR10 ;  /* 0x0000000a050e7c20 */ /* 0x000fe20008400000 */
[----:B------:R-:W-:-:S05]  /*7340*/  IMAD.MOV.U32 R5, RZ, RZ, R17 ;  /* 0x000000ffff057224 */ /* 0x000fca00078e0011 */
[----:B--2---:R-:W-:Y:S05]  /*7350*/  @!P1 BRA `(.L_x_177) ;  /* 0x0000000000289947 */ /* 0x004fea0003800000 */
[----:B------:R-:W-:Y:S02]  /*7360*/  ULDC UR10, c[0x0][0x634] ;  /* 0x00018d00000a7ab9 */ /* 0x000fe40000000800 */
[----:B------:R-:W-:-:S05]  /*7370*/  IADD3 R5, P1, R16, UR10, RZ ;  /* 0x0000000a10057c10 */ /* 0x000fca000ff3e0ff */
[----:B------:R-:W-:-:S04]  /*7380*/  IMAD.X R15, RZ, RZ, R17, P1 ;  /* 0x000000ffff0f7224 */ /* 0x000fc800008e0611 */
[----:B------:R-:W-:-:S04]  /*7390*/  IMAD.WIDE.U32 R6, R15, UR8, RZ ;  /* 0x000000080f067c25 */ /* 0x000fc8000f8e00ff */
[----:B------:R-:W-:-:S04]  /*73a0*/  IMAD.WIDE.U32 R6, P1, R5, UR9, R6 ;  /* 0x0000000905067c25 */ /* 0x000fc8000f820006 */
[----:B------:R-:W-:-:S04]  /*73b0*/  IMAD.WIDE.U32 R4, R5, UR8, RZ ;  /* 0x0000000805047c25 */ /* 0x000fc8000f8e00ff */
[----:B------:R-:W-:Y:S01]  /*73c0*/  IMAD.MOV.U32 R4, RZ, RZ, R7 ;  /* 0x000000ffff047224 */ /* 0x000fe200078e0007 */
[----:B------:R-:W-:Y:S01]  /*73d0*/  IADD3 RZ, P3, R5, R6, RZ ;  /* 0x0000000605ff7210 */ /* 0x000fe20007f7e0ff */
[----:B------:R-:W-:-:S04]  /*73e0*/  IMAD.X R5, RZ, RZ, RZ, P1 ;  /* 0x000000ffff057224 */ /* 0x000fc800008e06ff */
[----:B------:R-:W-:-:S08]  /*73f0*/  IMAD.WIDE.U32.X R4, R15, UR9, R4, P3 ;  /* 0x000000090f047c25 */ /* 0x000fd000098e0404 */
.L_x_177:
[--C-:B------:R-:W-:Y:S01]  /*7400*/  SHF.R.U64 R19, R4, UR11, R5.reuse ;  /* 0x0000000b04137c19 */ /* 0x100fe20008001205 */
[----:B------:R-:W0:Y:S01]  /*7410*/  F2I.U32.TRUNC.NTZ R14, R14 ;  /* 0x0000000e000e7305 */ /* 0x000e22000020f000 */
[----:B------:R-:W-:Y:S01]  /*7420*/  SHF.R.U32.HI R4, RZ, UR11, R5 ;  /* 0x0000000bff047c19 */ /* 0x000fe20008011605 */
[----:B------:R-:W-:Y:S01]  /*7430*/  ULDC.64 UR8, c[0x0][0x620] ;  /* 0x0001880000087ab9 */ /* 0x000fe20000000a00 */
[----:B------:R-:W-:Y:S01]  /*7440*/  IADD3 R7, P1, RZ, -R19, RZ ;  /* 0x80000013ff077210 */ /* 0x000fe20007f3e0ff */
[----:B------:R-:W-:Y:S01]  /*7450*/  ULDC.64 UR10, c[0x0][0x640] ;  /* 0x00019000000a7ab9 */ /* 0x000fe20000000a00 */
[----:B------:R-:W2:Y:S03]  /*7460*/  LDC R18, c[0x0][0x148] ;  /* 0x00005200ff127b82 */ /* 0x000ea60000000800 */
[----:B------:R-:W-:Y:S01]  /*7470*/  IMAD.X R4, RZ, RZ, ~R4, P1 ;  /* 0x000000ffff047224 */ /* 0x000fe200008e0e04 */
[----:B------:R-:W-:-:S03]  /*7480*/  ISETP.NE.U32.AND P1, PT, RZ, UR10, PT ;  /* 0x0000000aff007c0c */ /* 0x000fc6000bf25070 */
[----:B------:R-:W-:Y:S01]  /*7490*/  IMAD R6, R4, UR8, RZ ;  /* 0x0000000804067c24 */ /* 0x000fe2000f8e02ff */
[----:B------:R-:W-:Y:S01]  /*74a0*/  ISETP.NE.AND.EX P1, PT, RZ, UR11, PT, P1 ;  /* 0x0000000bff007c0c */ /* 0x000fe2000bf25310 */
[----:B------:R-:W-:Y:S01]  /*74b0*/  IMAD.WIDE.U32 R4, R7, UR8, R16 ;  /* 0x0000000807047c25 */ /* 0x000fe2000f8e0010 */
[----:B------:R-:W-:-:S03]  /*74c0*/  ULDC UR8, c[0x0][0x618] ;  /* 0x0001860000087ab9 */ /* 0x000fc60000000800 */
[----:B------:R-:W-:Y:S01]  /*74d0*/  IMAD R7, R7, UR9, R6 ;  /* 0x0000000907077c24 */ /* 0x000fe2000f8e0206 */
[----:B------:R-:W-:Y:S01]  /*74e0*/  ULDC UR9, c[0x0][0x154] ;  /* 0x0000550000097ab9 */ /* 0x000fe20000000800 */
[----:B0-----:R-:W-:Y:S02]  /*74f0*/  IMAD.MOV R6, RZ, RZ, -R14 ;  /* 0x000000ffff067224 */ /* 0x001fe400078e0a0e */
[----:B------:R-:W-:Y:S02]  /*7500*/  IMAD.IADD R5, R5, 0x1, R7 ;  /* 0x0000000105057824 */ /* 0x000fe400078e0207 */
[----:B-1----:R-:W-:Y:S01]  /*7510*/  IMAD R12, R13, R6, R12 ;  /* 0x000000060d0c7224 */ /* 0x002fe200078e020c */
[----:B------:R-:W-:Y:S02]  /*7520*/  I2FP.F32.U32 R6, R11 ;  /* 0x0000000b00067245 */ /* 0x000fe40000201000 */
[--C-:B------:R-:W-:Y:S02]  /*7530*/  SHF.R.U64 R13, R4, UR8, R5.reuse ;  /* 0x00000008040d7c19 */ /* 0x100fe40008001205 */
[----:B------:R-:W-:Y:S01]  /*7540*/  SHF.R.U32.HI R4, RZ, UR8, R5 ;  /* 0x00000008ff047c19 */ /* 0x000fe20008011605 */
[----:B------:R-:W-:Y:S01]  /*7550*/  FMUL R6, R6, UR9 ;  /* 0x0000000906067c20 */ /* 0x000fe20008400000 */
[----:B------:R-:W-:-:S02]  /*7560*/  ULDC UR8, c[0x0][0x608] ;  /* 0x0001820000087ab9 */ /* 0x000fc40000000800 */
[--C-:B------:R-:W-:Y:S01]  /*7570*/  SHF.R.U64 R15, R13, UR8, R4.reuse ;  /* 0x000000080d0f7c19 */ /* 0x100fe20008001204 */
[----:B------:R0:W1:Y:S01]  /*7580*/  F2I.U32.TRUNC.NTZ R20, R6 ;  /* 0x0000000600147305 */ /* 0x000062000020f000 */
[----:B------:R-:W-:Y:S01]  /*7590*/  SHF.R.U32.HI R4, RZ, UR8, R4 ;  /* 0x00000008ff047c19 */ /* 0x000fe20008011604 */
[----:B------:R-:W-:-:S03]  /*75a0*/  ULDC UR8, c[0x0][0x658] ;  /* 0x0001960000087ab9 */ /* 0x000fc60000000800 */
[--C-:B------:R-:W-:Y:S02]  /*75b0*/  SHF.R.U64 R14, R15, UR8, R4.reuse ;  /* 0x000000080f0e7c19 */ /* 0x100fe40008001204 */
[----:B------:R-:W-:-:S03]  /*75c0*/  SHF.R.U32.HI R21, RZ, UR8, R4 ;  /* 0x00000008ff157c19 */ /* 0x000fc60008011604 */
[----:B------:R-:W-:Y:S02]  /*75d0*/  IMAD.MOV.U32 R4, RZ, RZ, R14 ;  /* 0x000000ffff047224 */ /* 0x000fe400078e000e */
[----:B------:R-:W-:Y:S01]  /*75e0*/  IMAD.MOV.U32 R5, RZ, RZ, R21 ;  /* 0x000000ffff057224 */ /* 0x000fe200078e0015 */
[----:B0-----:R-:W-:Y:S06]  /*75f0*/  @!P1 BRA `(.L_x_178) ;  /* 0x0000000000289947 */ /* 0x001fec0003800000 */
        /* <DEDUP_REMOVED lines=10> */
.L_x_178:
[----:B------:R-:W-:Y:S01]  /*76a0*/  ISETP.NE.AND P1, PT, R2, 0x1, PT ;  /* 0x000000010200780c */ /* 0x000fe20003f25270 */
[----:B------:R-:W-:Y:S01]  /*76b0*/  ULDC UR8, c[0x0][0x648] ;  /* 0x0001920000087ab9 */ /* 0x000fe20000000800 */
[----:B------:R-:W-:Y:S01]  /*76c0*/  LOP3.LUT R15, R15, UR13, RZ, 0xc0, !PT ;  /* 0x0000000d0f0f7c12 */ /* 0x000fe2000f8ec0ff */
[----:B-1----:R-:W-:Y:S01]  /*76d0*/  IMAD.MOV R20, RZ, RZ, -R20 ;  /* 0x000000ffff147224 */ /* 0x002fe200078e0a14 */
[----:B------:R-:W-:Y:S01]  /*76e0*/  SHF.R.U64 R4, R4, UR8, R5 ;  /* 0x0000000804047c19 */ /* 0x000fe20008001205 */
[----:B------:R-:W-:Y:S01]  /*76f0*/  ULDC UR8, c[0x0][0x638] ;  /* 0x00018e0000087ab9 */ /* 0x000fe20000000800 */
[----:B------:R-:W-:Y:S01]  /*7700*/  LOP3.LUT R13, R13, UR4, RZ, 0xc0, !PT ;  /* 0x000000040d0d7c12 */ /* 0x000fe2000f8ec0ff */
[----:B------:R-:W-:Y:S02]  /*7710*/  ULDC UR9, c[0x0][0x610] ;  /* 0x0001840000097ab9 */ /* 0x000fe40000000800 */
[----:B------:R-:W-:Y:S02]  /*7720*/  IMAD.MOV R5, RZ, RZ, -R4 ;  /* 0x000000ffff057224 */ /* 0x000fe400078e0a04 */
[----:B------:R-:W-:-:S02]  /*7730*/  IMAD R15, R4, UR5, R15 ;  /* 0x00000005040f7c24 */ /* 0x000fc4000f8e020f */
[----:B--2---:R-:W-:Y:S02]  /*7740*/  @P1 IMAD R12, R18, R20, R11 ;  /* 0x00000014120c1224 */ /* 0x004fe400078e020b */
[----:B------:R-:W-:Y:S01]  /*7750*/  IMAD R14, R5, UR8, R14 ;  /* 0x00000008050e7c24 */ /* 0x000fe2000f8e020e */
[----:B------:R-:W-:Y:S01]  /*7760*/  ULDC UR8, c[0x0][0x600] ;  /* 0x0001800000087ab9 */ /* 0x000fe20000000800 */
[----:B------:R-:W-:Y:S02]  /*7770*/  IMAD R12, R15, UR9, R12 ;  /* 0x000000090f0c7c24 */ /* 0x000fe4000f8e020c */
[----:B------:R-:W-:Y:S02]  /*7780*/  IMAD R5, R14, UR8, R13 ;  /* 0x000000080e057c24 */ /* 0x000fe4000f8e020d */
[----:B------:R-:W-:-:S03]  /*7790*/  IMAD.MOV.U32 R4, RZ, RZ, 0x1 ;  /* 0x00000001ff047424 */ /* 0x000fc600078e00ff */
[----:B------:R-:W-:Y:S02]  /*77a0*/  SEL R18, R5, R12, !P1 ;  /* 0x0000000c05127207 */ /* 0x000fe40004800000 */
[----:B------:R-:W-:-:S07]  /*77b0*/  SEL R22, R12, R5, !P1 ;  /* 0x000000050c167207 */ /* 0x000fce0004800000 */
.L_x_176:
[----:B------:R-:W-:Y:S05]  /*77c0*/  BSYNC B1 ;  /* 0x0000000000017941 */ /* 0x000fea0003800000 */
.L_x_175:
[----:B------:R-:W-:-:S13]  /*77d0*/  LOP3.LUT P1, RZ, R4, 0xff, RZ, 0xc0, !PT ;  /* 0x000000ff04ff7812 */ /* 0x000fda000782c0ff */
[----:B------:R-:W-:Y:S05]  /*77e0*/  @P1 BRA `(.L_x_179) ;  /* 0xfffffff400281947 */ /* 0x000fea000383ffff */
[----:B------:R-:W-:Y:S05]  /*77f0*/  BSYNC B0 ;  /* 0x0000000000007941 */ /* 0x000fea0003800000 */
.L_x_167:
[----:B------:R-:W-:-:S03]  /*7800*/  UMOV UR8, 0xffffffff ;  /* 0xffffffff00087882 */ /* 0x000fc60000000000 */
[----:B------:R-:W-:Y:S05]  /*7810*/  BRA.DIV UR8, `(.L_x_180) ;  /* 0x00000006086c7947 */ /* 0x000fea000b800000 */
[----:B------:R-:W-:-:S13]  /*7820*/  ELECT P6, URZ, PT ;  /* 0x00000000003f782f */ /* 0x000fda00038c0000 */
.L_x_197:
[----:B------:R-:W-:Y:S04]  /*7830*/  BSSY B0, `(.L_x_181) ;  /* 0x0000034000007945 */ /* 0x000fe80003800000 */
[----:B------:R-:W-:Y:S05]  /*7840*/  @!P6 BRA `(.L_x_182) ;  /* 0x0000000000c8e947 */ /* 0x000fea0003800000 */
[----:B------:R-:W-:-:S04]  /*7850*/  LOP3.LUT R23, R23, 0x2, RZ, 0xfc, !PT ;  /* 0x0000000217177812 */ /* 0x000fc800078efcff */
[----:B------:R-:W-:-:S13]  /*7860*/  ISETP.NE.AND P0, PT, R23, 0x3, PT ;  /* 0x000000031700780c */ /* 0x000fda0003f05270 */
[----:B------:R-:W-:Y:S05]  /*7870*/  @!P0 BRA `(.L_x_183) ;  /* 0x0000000000048947 */ /* 0x000fea0003800000 */
[----:B------:R-:W-:Y:S01]  /*7880*/  BPT.TRAP 0x1 ;  /* 0x000000040000795c */ /* 0x000fe20000300000 */
.L_x_183:
[----:B------:R-:W0:Y:S01]  /*7890*/  S2R R5, SR_CgaCtaId ;  /* 0x0000000000057919 */ /* 0x000e220000008800 */
[----:B------:R-:W-:Y:S02]  /*78a0*/  MOV R0, 0x400 ;  /* 0x0000040000007802 */ /* 0x000fe40000000f00 */
[----:B------:R-:W-:Y:S02]  /*78b0*/  SHF.L.U32 R2, R3, 0x1f, RZ ;  /* 0x0000001f03027819 */ /* 0x000fe400000006ff */
[----:B0-----:R-:W-:-:S05]  /*78c0*/  LEA R5, R5, R0, 0x18 ;  /* 0x0000000005057211 */ /* 0x001fca00078ec0ff */
[----:B------:R-:W-:-:S04]  /*78d0*/  VIADD R5, R5, 0x28 ;  /* 0x0000002805057836 */ /* 0x000fc80000000000 */
[C---:B------:R-:W-:Y:S02]  /*78e0*/  IMAD R7, R8.reuse, 0x8, R5 ;  /* 0x0000000808077824 */ /* 0x040fe400078e0205 */
[----:B------:R-:W-:Y:S02]  /*78f0*/  VIADD R8, R8, 0x1 ;  /* 0x0000000108087836 */ /* 0x000fe40000000000 */
[----:B------:R-:W0:Y:S03]  /*7900*/  SYNCS.PHASECHK.TRANS64.TRYWAIT P0, [R7+URZ], R2 ;  /* 0x00000002070075a7 */ /* 0x000e26000800017f */
[----:B------:R-:W-:-:S04]  /*7910*/  ISETP.NE.AND P1, PT, R8, 0x5, PT ;  /* 0x000000050800780c */ /* 0x000fc80003f25270 */
[----:B------:R-:W-:Y:S02]  /*7920*/  SEL R0, RZ, 0x1, P1 ;  /* 0x00000001ff007807 */ /* 0x000fe40000800000 */
[----:B------:R-:W-:Y:S02]  /*7930*/  SEL R8, R8, RZ, P1 ;  /* 0x000000ff08087207 */ /* 0x000fe40000800000 */
[----:B------:R-:W-:-:S03]  /*7940*/  LOP3.LUT R9, R3, R0, RZ, 0x3c, !PT ;  /* 0x0000000003097212 */ /* 0x000fc600078e3cff */
[----:B------:R-:W-:Y:S01]  /*7950*/  IMAD R6, R8, 0x8, R5 ;  /* 0x0000000808067824 */ /* 0x000fe200078e0205 */
[----:B------:R-:W-:Y:S01]  /*7960*/  SHF.L.U32 R3, R9, 0x1f, RZ ;  /* 0x0000001f09037819 */ /* 0x000fe200000006ff */
[----:B0-----:R-:W-:Y:S06]  /*7970*/  @!P0 BRA `(.L_x_184) ;  /* 0x0000000400348947 */ /* 0x001fec0003800000 */
.L_x_198:
[----:B------:R-:W1:Y:S01]  /*7980*/  SYNCS.PHASECHK.TRANS64.TRYWAIT P0, [R6+URZ], R3 ;  /* 0x00000003060075a7 */ /* 0x000e62000800017f */
[----:B------:R-:W-:-:S05]  /*7990*/  VIADD R0, R8, 0x1 ;  /* 0x0000000108007836 */ /* 0x000fca0000000000 */
[----:B------:R-:W-:-:S04]  /*79a0*/  ISETP.NE.AND P1, PT, R0, 0x5, PT ;  /* 0x000000050000780c */ /* 0x000fc80003f25270 */
[----:B0-----:R-:W-:Y:S02]  /*79b0*/  SEL R2, RZ, 0x1, P1 ;  /* 0x00000001ff027807 */ /* 0x001fe40000800000 */
[----:B------:R-:W-:Y:S02]  /*79c0*/  SEL R0, R0, RZ, P1 ;  /* 0x000000ff00007207 */ /* 0x000fe40000800000 */
[----:B------:R-:W-:-:S03]  /*79d0*/  LOP3.LUT R9, R9, R2, RZ, 0x3c, !PT ;  /* 0x0000000209097212 */ /* 0x000fc600078e3cff */
[----:B------:R-:W-:Y:S01]  /*79e0*/  IMAD R7, R0, 0x8, R5 ;  /* 0x0000000800077824 */ /* 0x000fe200078e0205 */
[----:B------:R-:W-:Y:S01]  /*79f0*/  SHF.L.U32 R4, R9, 0x1f, RZ ;  /* 0x0000001f09047819 */ /* 0x000fe200000006ff */
[----:B-1----:R-:W-:Y:S06]  /*7a00*/  @!P0 BRA `(.L_x_185) ;  /* 0x0000000400248947 */ /* 0x002fec0003800000 */
.L_x_199:
[----:B------:R-:W1:Y:S01]  /*7a10*/  SYNCS.PHASECHK.TRANS64.TRYWAIT P0, [R7+URZ], R4 ;  /* 0x00000004070075a7 */ /* 0x000e62000800017f */
[----:B------:R-:W-:-:S05]  /*7a20*/  VIADD R0, R0, 0x1 ;  /* 0x0000000100007836 */ /* 0x000fca0000000000 */
[----:B------:R-:W-:-:S04]  /*7a30*/  ISETP.NE.AND P1, PT, R0, 0x5, PT ;  /* 0x000000050000780c */ /* 0x000fc80003f25270 */
[----:B------:R-:W-:Y:S02]  /*7a40*/  SEL R2, RZ, 0x1, P1 ;  /* 0x00000001ff027807 */ /* 0x000fe40000800000 */
[----:B------:R-:W-:Y:S02]  /*7a50*/  SEL R0, R0, RZ, P1 ;  /* 0x000000ff00007207 */ /* 0x000fe40000800000 */
[----:B------:R-:W-:-:S03]  /*7a60*/  LOP3.LUT R9, R9, R2, RZ, 0x3c, !PT ;  /* 0x0000000209097212 */ /* 0x000fc600078e3cff */
[----:B0-----:R-:W-:Y:S01]  /*7a70*/  IMAD R6, R0, 0x8, R5 ;  /* 0x0000000800067824 */ /* 0x001fe200078e0205 */
[----:B------:R-:W-:Y:S01]  /*7a80*/  SHF.L.U32 R3, R9, 0x1f, RZ ;  /* 0x0000001f09037819 */ /* 0x000fe200000006ff */
[----:B-1----:R-:W-:Y:S06]  /*7a90*/  @!P0 BRA `(.L_x_186) ;  /* 0x0000000400148947 */ /* 0x002fec0003800000 */
.L_x_200:
[----:B------:R-:W1:Y:S01]  /*7aa0*/  SYNCS.PHASECHK.TRANS64.TRYWAIT P0, [R6+URZ], R3 ;  /* 0x00000003060075a7 */ /* 0x000e62000800017f */
[----:B------:R-:W-:-:S05]  /*7ab0*/  VIADD R0, R0, 0x1 ;  /* 0x0000000100007836 */ /* 0x000fca0000000000 */
[----:B------:R-:W-:-:S04]  /*7ac0*/  ISETP.NE.AND P1, PT, R0, 0x5, PT ;  /* 0x000000050000780c */ /* 0x000fc80003f25270 */
[----:B------:R-:W-:Y:S02]  /*7ad0*/  SEL R2, RZ, 0x1, P1 ;  /* 0x00000001ff027807 */ /* 0x000fe40000800000 */
[----:B------:R-:W-:Y:S02]  /*7ae0*/  SEL R0, R0, RZ, P1 ;  /* 0x000000ff00007207 */ /* 0x000fe40000800000 */
[----:B------:R-:W-:Y:S01]  /*7af0*/  LOP3.LUT R2, R9, R2, RZ, 0x3c, !PT ;  /* 0x0000000209027212 */ /* 0x000fe200078e3cff */
[----:B-1----:R-:W-:Y:S06]  /*7b00*/  @!P0 BRA `(.L_x_187) ;  /* 0x00000004000c8947 */ /* 0x002fec0003800000 */
.L_x_201:
[----:B------:R-:W-:Y:S01]  /*7b10*/  IMAD R5, R0, 0x8, R5 ;  /* 0x0000000800057824 */ /* 0x000fe200078e0205 */
[----:B------:R-:W-:-:S07]  /*7b20*/  SHF.L.U32 R0, R2, 0x1f, RZ ;  /* 0x0000001f02007819 */ /* 0x000fce00000006ff */
.L_x_188:
[----:B--2---:R2:W3:Y:S02]  /*7b30*/  SYNCS.PHASECHK.TRANS64.TRYWAIT P0, [R5+URZ], R0 ;  /* 0x00000000050075a7 */ /* 0x0044e4000800017f */
[----:B---3--:R-:W-:Y:S05]  /*7b40*/  @!P0 NANOSLEEP.SYNCS 0x989680 ;  /* 0x009896800000895d */ /* 0x008fea0003900000 */
[----:B------:R-:W3:Y:S02]  /*7b50*/  @!P0 SYNCS.PHASECHK.TRANS64 P0, [R5+URZ], R0 ;  /* 0x00000000050085a7 */ /* 0x000ee4000800007f */
[----:B---3--:R-:W-:Y:S05]  /*7b60*/  @!P0 BRA `(.L_x_188) ;  /* 0xfffffffc00f08947 */ /* 0x008fea000383ffff */
.L_x_182:
[----:B------:R-:W-:Y:S05]  /*7b70*/  BSYNC B0 ;  /* 0x0000000000007941 */ /* 0x000fea0003800000 */
.L_x_181:
[----:B------:R-:W-:Y:S05]  /*7b80*/  EXIT ;  /* 0x000000000000794d */ /* 0x000fea0003800000 */
.L_x_19:
[----:B0-----:R-:W-:-:S04]  /*7b90*/  IMAD.U32 R3, RZ, RZ, UR43 ;  /* 0x0000002bff037e24 */ /* 0x001fc8000f8e00ff */
[----:B------:R0:W1:Y:S03]  /*7ba0*/  SYNCS.PHASECHK.TRANS64.TRYWAIT P0, [R3+URZ+-0x8], R0 ;  /* 0xfffff800030075a7 */ /* 0x000066000800017f */
[----:B-1----:R-:W-:Y:S05]  /*7bb0*/  @!P0 NANOSLEEP.SYNCS 0x989680 ;  /* 0x009896800000895d */ /* 0x002fea0003900000 */
[----:B------:R-:W1:Y:S02]  /*7bc0*/  @!P0 SYNCS.PHASECHK.TRANS64 P0, [R3+URZ+-0x8], R0 ;  /* 0xfffff800030085a7 */ /* 0x000e64000800007f */
[----:B-1----:R-:W-:Y:S05]  /*7bd0*/  @!P0 BRA `(.L_x_19) ;  /* 0xfffffffc00ec8947 */ /* 0x002fea000383ffff */
[----:B------:R-:W-:Y:S05]  /*7be0*/  BRA `(.L_x_189) ;  /* 0xffffff9800f87947 */ /* 0x000fea000383ffff */
.L_x_24:
[----:B-1----:R1:W2:Y:S02]  /*7bf0*/  SYNCS.PHASECHK.TRANS64.TRYWAIT P1, [R3+URZ], R0 ;  /* 0x00000000030075a7 */ /* 0x0022a4000802017f */
[----:B--2---:R-:W-:Y:S05]  /*7c00*/  @!P1 NANOSLEEP.SYNCS 0x989680 ;  /* 0x009896800000995d */ /* 0x004fea0003900000 */
[----:B------:R-:W2:Y:S02]  /*7c10*/  @!P1 SYNCS.PHASECHK.TRANS64 P1, [R3+URZ], R0 ;  /* 0x00000000030095a7 */ /* 0x000ea4000802007f */
[----:B--2---:R-:W-:Y:S05]  /*7c20*/  @!P1 BRA `(.L_x_24) ;  /* 0xfffffffc00f09947 */ /* 0x004fea000383ffff */
[----:B------:R-:W-:Y:S05]  /*7c30*/  BRA `(.L_x_23) ;  /* 0xffffff9c006c7947 */ /* 0x000fea000383ffff */
.L_x_29:
[----:B-1----:R-:W-:-:S04]  /*7c40*/  IMAD.U32 R5, RZ, RZ, UR4 ;  /* 0x00000004ff057e24 */ /* 0x002fc8000f8e00ff */
[----:B------:R1:W2:Y:S03]  /*7c50*/  SYNCS.PHASECHK.TRANS64.TRYWAIT P1, [R5+URZ], R4 ;  /* 0x00000004050075a7 */ /* 0x0002a6000802017f */
[----:B--2---:R-:W-:Y:S05]  /*7c60*/  @!P1 NANOSLEEP.SYNCS 0x989680 ;  /* 0x009896800000995d */ /* 0x004fea0003900000 */
[----:B------:R-:W2:Y:S02]  /*7c70*/  @!P1 SYNCS.PHASECHK.TRANS64 P1, [R5+URZ], R4 ;  /* 0x00000004050095a7 */ /* 0x000ea4000802007f */
[----:B--2---:R-:W-:Y:S05]  /*7c80*/  @!P1 BRA `(.L_x_29) ;  /* 0xfffffffc00ec9947 */ /* 0x004fea000383ffff */
[----:B------:R-:W-:Y:S05]  /*7c90*/  BRA `(.L_x_28) ;  /* 0xffffffa0003c7947 */ /* 0x000fea000383ffff */
.L_x_35:
[----:B0-----:R-:W-:-:S04]  /*7ca0*/  IMAD.U32 R3, RZ, RZ, UR43 ;  /* 0x0000002bff037e24 */ /* 0x001fc8000f8e00ff */
[----:B------:R0:W1:Y:S03]  /*7cb0*/  SYNCS.PHASECHK.TRANS64.TRYWAIT P0, [R3+URZ+0x8], R0 ;  /* 0x00000800030075a7 */ /* 0x000066000800017f */
[----:B-1----:R-:W-:Y:S05]  /*7cc0*/  @!P0 NANOSLEEP.SYNCS 0x989680 ;  /* 0x009896800000895d */ /* 0x002fea0003900000 */
[----:B------:R-:W1:Y:S02]  /*7cd0*/  @!P0 SYNCS.PHASECHK.TRANS64 P0, [R3+URZ+0x8], R0 ;  /* 0x00000800030085a7 */ /* 0x000e64000800007f */
[----:B-1----:R-:W-:Y:S05]  /*7ce0*/  @!P0 BRA `(.L_x_35) ;  /* 0xfffffffc00ec8947 */ /* 0x002fea000383ffff */
[----:B------:R-:W-:Y:S05]  /*7cf0*/  BRA `(.L_x_190) ;  /* 0xffffffa4007c7947 */ /* 0x000fea000383ffff */
.L_x_168:
[----:B------:R-:W-:Y:S01]  /*7d00*/  BSSY B1, `(.L_x_191) ;  /* 0x0000006000017945 */ /* 0x000fe20003800000 */
[----:B------:R-:W-:-:S07]  /*7d10*/  IMAD.MOV.U32 R15, RZ, RZ, -0x1 ;  /* 0xffffffffff0f7424 */ /* 0x000fce00078e00ff */
[----:B-----5:R-:W-:Y:S05]  /*7d20*/  WARPSYNC.COLLECTIVE R15, `(.L_x_192) ;  /* 0x000000000f0c7348 */ /* 0x020fea0003c00000 */
[----:B------:R-:W-:Y:S02]  /*7d30*/  ELECT P6, UR62, PT ;  /* 0x00000000003e782f */ /* 0x000fe400038c0000 */
[----:B------:R-:W-:Y:S01]  /*7d40*/  MOV R14, UR62 ;  /* 0x0000003e000e7c02 */ /* 0x000fe20008000f00 */
[----:B-----5:R-:W-:Y:S10]  /*7d50*/  ENDCOLLECTIVE ;  /* 0x000000000000791b */ /* 0x020ff40003800000 */
.L_x_192:
[----:B------:R-:W-:Y:S05]  /*7d60*/  BSYNC B1 ;  /* 0x0000000000017941 */ /* 0x000fea0003800000 */
.L_x_191:
[----:B------:R-:W-:Y:S05]  /*7d70*/  BRA `(.L_x_193) ;  /* 0xffffffec00d07947 */ /* 0x000fea000383ffff */
.L_x_171:
[----:B-1----:R1:W2:Y:S02]  /*7d80*/  SYNCS.PHASECHK.TRANS64.TRYWAIT P1, [R11+URZ+0x28], R6 ;  /* 0x000028060b0075a7 */ /* 0x0022a4000802017f */
[----:B--2---:R-:W-:Y:S05]  /*7d90*/  @!P1 NANOSLEEP.SYNCS 0x989680 ;  /* 0x009896800000995d */ /* 0x004fea0003900000 */
[----:B------:R-:W2:Y:S02]  /*7da0*/  @!P1 SYNCS.PHASECHK.TRANS64 P1, [R11+URZ+0x28], R6 ;  /* 0x000028060b0095a7 */ /* 0x000ea4000802007f */
[----:B--2---:R-:W-:Y:S05]  /*7db0*/  @!P1 BRA `(.L_x_171) ;  /* 0xfffffffc00f09947 */ /* 0x004fea000383ffff */
[----:B------:R-:W-:Y:S05]  /*7dc0*/  BRA `(.L_x_194) ;  /* 0xfffffff000087947 */ /* 0x000fea000383ffff */
.L_x_180:
[----:B------:R-:W-:Y:S01]  /*7dd0*/  BSSY B0, `(.L_x_195) ;  /* 0x0000006000007945 */ /* 0x000fe20003800000 */
[----:B------:R-:W-:-:S07]  /*7de0*/  IMAD.MOV.U32 R15, RZ, RZ, -0x1 ;  /* 0xffffffffff0f7424 */ /* 0x000fce00078e00ff */
[----:B-----5:R-:W-:Y:S05]  /*7df0*/  WARPSYNC.COLLECTIVE R15, `(.L_x_196) ;  /* 0x000000000f0c7348 */ /* 0x020fea0003c00000 */
[----:B------:R-:W-:Y:S02]  /*7e00*/  ELECT P6, UR62, PT ;  /* 0x00000000003e782f */ /* 0x000fe400038c0000 */
[----:B------:R-:W-:Y:S01]  /*7e10*/  MOV R14, UR62 ;  /* 0x0000003e000e7c02 */ /* 0x000fe20008000f00 */
[----:B-----5:R-:W-:Y:S10]  /*7e20*/  ENDCOLLECTIVE ;  /* 0x000000000000791b */ /* 0x020ff40003800000 */
.L_x_196:
[----:B------:R-:W-:Y:S05]  /*7e30*/  BSYNC B0 ;  /* 0x0000000000007941 */ /* 0x000fea0003800000 */
.L_x_195:
[----:B------:R-:W-:Y:S05]  /*7e40*/  BRA `(.L_x_197) ;  /* 0xfffffff800787947 */ /* 0x000fea000383ffff */
.L_x_184:
[----:B0-----:R0:W1:Y:S02]  /*7e50*/  SYNCS.PHASECHK.TRANS64.TRYWAIT P0, [R7+URZ], R2 ;  /* 0x00000002070075a7 */ /* 0x001064000800017f */
[----:B-1----:R-:W-:Y:S05]  /*7e60*/  @!P0 NANOSLEEP.SYNCS 0x989680 ;  /* 0x009896800000895d */ /* 0x002fea0003900000 */
[----:B------:R-:W1:Y:S02]  /*7e70*/  @!P0 SYNCS.PHASECHK.TRANS64 P0, [R7+URZ], R2 ;  /* 0x00000002070085a7 */ /* 0x000e64000800007f */
[----:B-1----:R-:W-:Y:S05]  /*7e80*/  @!P0 BRA `(.L_x_184) ;  /* 0xfffffffc00f08947 */ /* 0x002fea000383ffff */
[----:B------:R-:W-:Y:S05]  /*7e90*/  BRA `(.L_x_198) ;  /* 0xfffffff800b87947 */ /* 0x000fea000383ffff */
.L_x_185:
[----:B0-----:R0:W1:Y:S02]  /*7ea0*/  SYNCS.PHASECHK.TRANS64.TRYWAIT P0, [R6+URZ], R3 ;  /* 0x00000003060075a7 */ /* 0x001064000800017f */
[----:B-1----:R-:W-:Y:S05]  /*7eb0*/  @!P0 NANOSLEEP.SYNCS 0x989680 ;  /* 0x009896800000895d */ /* 0x002fea0003900000 */
[----:B------:R-:W1:Y:S02]  /*7ec0*/  @!P0 SYNCS.PHASECHK.TRANS64 P0, [R6+URZ], R3 ;  /* 0x00000003060085a7 */ /* 0x000e64000800007f */
[----:B-1----:R-:W-:Y:S05]  /*7ed0*/  @!P0 BRA `(.L_x_185) ;  /* 0xfffffffc00f08947 */ /* 0x002fea000383ffff */
[----:B------:R-:W-:Y:S05]  /*7ee0*/  BRA `(.L_x_199) ;  /* 0xfffffff800c87947 */ /* 0x000fea000383ffff */
.L_x_186:
[----:B0-----:R0:W1:Y:S02]  /*7ef0*/  SYNCS.PHASECHK.TRANS64.TRYWAIT P0, [R7+URZ], R4 ;  /* 0x00000004070075a7 */ /* 0x001064000800017f */
[----:B-1----:R-:W-:Y:S05]  /*7f00*/  @!P0 NANOSLEEP.SYNCS 0x989680 ;  /* 0x009896800000895d */ /* 0x002fea0003900000 */
[----:B------:R-:W1:Y:S02]  /*7f10*/  @!P0 SYNCS.PHASECHK.TRANS64 P0, [R7+URZ], R4 ;  /* 0x00000004070085a7 */ /* 0x000e64000800007f */
[----:B-1----:R-:W-:Y:S05]  /*7f20*/  @!P0 BRA `(.L_x_186) ;  /* 0xfffffffc00f08947 */ /* 0x002fea000383ffff */
[----:B------:R-:W-:Y:S05]  /*7f30*/  BRA `(.L_x_200) ;  /* 0xfffffff800d87947 */ /* 0x000fea000383ffff */
.L_x_187:
[----:B-1----:R1:W2:Y:S02]  /*7f40*/  SYNCS.PHASECHK.TRANS64.TRYWAIT P0, [R6+URZ], R3 ;  /* 0x00000003060075a7 */ /* 0x0022a4000800017f */
[----:B--2---:R-:W-:Y:S05]  /*7f50*/  @!P0 NANOSLEEP.SYNCS 0x989680 ;  /* 0x009896800000895d */ /* 0x004fea0003900000 */
[----:B------:R-:W2:Y:S02]  /*7f60*/  @!P0 SYNCS.PHASECHK.TRANS64 P0, [R6+URZ], R3 ;  /* 0x00000003060085a7 */ /* 0x000ea4000800007f */
[----:B--2---:R-:W-:Y:S05]  /*7f70*/  @!P0 BRA `(.L_x_187) ;  /* 0xfffffffc00f08947 */ /* 0x004fea000383ffff */
[----:B------:R-:W-:Y:S05]  /*7f80*/  BRA `(.L_x_201) ;  /* 0xfffffff800e07947 */ /* 0x000fea000383ffff */
.L_x_202:
[----:B------:R-:W-:-:S00]  /*7f90*/  BRA `(.L_x_202) ;  /* 0xfffffffc00fc7947 */ /* 0x000fc0000383ffff */
[----:B------:R-:W-:-:S00]  /*7fa0*/  NOP ;  /* 0x0000000000007918 */ /* 0x000fc00000000000 */
        /* <DEDUP_REMOVED lines=13> */
.L_x_203:


//--------------------- .nv.global.init           --------------------------
	.section	.nv.global.init,"aw",@progbits
.nv.global.init:
	.type		$str$22,@object
	.size		$str$22,($str$23 - $str$22)
$str$22:
        /*0000*/ 	.byte	0x6b, 0x5f, 0x74, 0x69, 0x6c, 0x65, 0x5f, 0x63, 0x6f, 0x75, 0x6e, 0x74, 0x20, 0x3e, 0x3d, 0x20
        /*0010*/ 	.byte	0x31, 0x00
	.type		$str$23,@object
	.size		$str$23,(__unnamed_1 - $str$23)
$str$23:
        /*0012*/ 	.byte	0x2f, 0x74, 0x6d, 0x70, 0x2f, 0x63, 0x75, 0x74, 0x6c, 0x61, 0x73, 0x73, 0x5f, 0x73, 0x77, 0x65
        /*0022*/ 	.byte	0x65, 0x70, 0x5f, 0x73, 0x72, 0x63, 0x2f, 0x69, 0x6e, 0x63, 0x6c, 0x75, 0x64, 0x65, 0x2f, 0x63
        /*0032*/ 	.byte	0x75, 0x74, 0x6c, 0x61, 0x73, 0x73, 0x2f, 0x67, 0x65, 0x6d, 0x6d, 0x2f, 0x63, 0x6f, 0x6c, 0x6c
        /*0042*/ 	.byte	0x65, 0x63, 0x74, 0x69, 0x76, 0x65, 0x2f, 0x73, 0x6d, 0x39, 0x30, 0x5f, 0x6d, 0x6d, 0x61, 0x5f
        /*0052*/ 	.byte	0x74, 0x6d, 0x61, 0x5f, 0x67, 0x6d, 0x6d, 0x61, 0x5f, 0x73, 0x73, 0x5f, 0x77, 0x61, 0x72, 0x70
        /*0062*/ 	.byte	0x73, 0x70, 0x65, 0x63, 0x69, 0x61, 0x6c, 0x69, 0x7a, 0x65, 0x64, 0x2e, 0x68, 0x70, 0x70, 0x00
	.type		__unnamed_1,@object
	.size		__unnamed_1,(.L_0 - __unnamed_1)
__unnamed_1:
        /*0072*/ 	.byte	0x76, 0x6f, 0x69, 0x64, 0x20, 0x63, 0x75, 0x74, 0x6c, 0x61, 0x73, 0x73, 0x3a, 0x3a, 0x67, 0x65
        /* <DEDUP_REMOVED lines=177> */
        /*0b92*/ 	.byte	0x75, 0x74, 0x65, 0x3a, 0x3a, 0x69, 0x64, 0x65, 0x6e, 0x74, 0x69, 0x74, 0x79, 0x5d, 0x00
.L_0:


//--------------------- .nv.shared._ZN7cutlass13device_kernelINS_4gemm6kernel13GemmUniversalIN4cute5tupleIJiiiiEEENS1_10collective13CollectiveMmaINS1_34MainloopSm90TmaGmmaWarpSpecializedILi5ENS5_IJNS4_1CILi2EEESB_NSA_ILi1EEEEEENS1_32KernelTmaWarpSpecializedPingpongEEENS5_IJNSA_ILi64EEENSA_ILi128EEENSA_ILi32EEEEEENS_10tfloat32_tENS5_IJlSC_lEEESK_SL_NS4_8TiledMMAINS4_8MMA_AtomIJNS4_4SM904GMMA30MMA_64x128x8_F32TF32TF32_SS_TNILNSP_7ScaleInE1ELSR_1EEEEEENS4_6LayoutINS5_IJSC_SC_SC_EEENS5_IJNSA_ILi0EEESW_SW_EEEEENS5_IJNS4_10UnderscoreESZ_SZ_EEEEENS4_23SM90_TMA_LOAD_MULTICASTENS4_14ComposedLayoutINS4_7SwizzleILi3ELi4ELi3EEENS4_18smem_ptr_flag_bitsILi32EEENSU_INS5_IJNSA_ILi8EEESI_EEENS5_IJSI_SC_EEEEEEEvNS4_8identityES12_S1C_vS1D_EENS_8epilogue10collective6detail29Sm90TmaWarpSpecializedAdapterINS1G_15DefaultEpilogueISK_SL_SL_NS1F_6thread17LinearCombinationISK_Li1EffLNS1K_9ScaleType4KindE0ELNS_15FloatRoundStyleE2ESK_EENS1_15EpilogueDefaultEEEEEvvEEEEvNT_6ParamsE --------------------------
	.section	.nv.shared._ZN7cutlass13device_kernelINS_4gemm6kernel13GemmUniversalIN4cute5tupleIJiiiiEEENS1_10collective13CollectiveMmaINS1_34MainloopSm90TmaGmmaWarpSpecializedILi5ENS5_IJNS4_1CILi2EEESB_NSA_ILi1EEEEEENS1_32KernelTmaWarpSpecializedPingpongEEENS5_IJNSA_ILi64EEENSA_ILi128EEENSA_ILi32EEEEEENS_10tfloat32_tENS5_IJlSC_lEEESK_SL_NS4_8TiledMMAINS4_8MMA_AtomIJNS4_4SM904GMMA30MMA_64x128x8_F32TF32TF32_SS_TNILNSP_7ScaleInE1ELSR_1EEEEEENS4_6LayoutINS5_IJSC_SC_SC_EEENS5_IJNSA_ILi0EEESW_SW_EEEEENS5_IJNS4_10UnderscoreESZ_SZ_EEEEENS4_23SM90_TMA_LOAD_MULTICASTENS4_14ComposedLayoutINS4_7SwizzleILi3ELi4ELi3EEENS4_18smem_ptr_flag_bitsILi32EEENSU_INS5_IJNSA_ILi8EEESI_EEENS5_IJSI_SC_EEEEEEEvNS4_8identityES12_S1C_vS1D_EENS_8epilogue10collective6detail29Sm90TmaWarpSpecializedAdapterINS1G_15DefaultEpilogueISK_SL_SL_NS1F_6thread17LinearCombinationISK_Li1EffLNS1K_9ScaleType4KindE0ELNS_15FloatRoundStyleE2ESK_EENS1_15EpilogueDefaultEEEEEvvEEEEvNT_6ParamsE,"aw",@nobits
	.sectionflags	@""
	.align	16
	.zero		1024


//--------------------- .nv.shared.reserved.0     --------------------------
	.section	.nv.shared.reserved.0,"aw",@nobits
	.weak		__nv_reservedSMEM_offset_0_alias
	.size		__nv_reservedSMEM_offset_0_alias, 0, 0
	.other		__nv_reservedSMEM_offset_0_alias,@"STO_CUDA_RESERVED_SHARED STV_DEFAULT"
__nv_reservedSMEM_offset_0_alias:
	.zero		0


//--------------------- .nv.global                --------------------------
	.section	.nv.global,"aw",@nobits
.nv.global:
	.type		_ZN39_INTERNAL_67086838_4_k_cu_26cce54f_71734cute1_E,@object
	.size		_ZN39_INTERNAL_67086838_4_k_cu_26cce54f_71734cute1_E,(_ZN39_INTERNAL_67086838_4_k_cu_26cce54f_71734cuda3std3__45__cpo6cbeginE - _ZN39_INTERNAL_67086838_4_k_cu_26cce54f_71734cute1_E)
_ZN39_INTERNAL_67086838_4_k_cu_26cce54f_71734cute1_E:
	.zero		1
	.type		_ZN39_INTERNAL_67086838_4_k_cu_26cce54f_71734cuda3std3__45__cpo6cbeginE,@object
	.size		_ZN39_INTERNAL_67086838_4_k_cu_26cce54f_71734cuda3std3__45__cpo6cbeginE,(_ZN39_INTERNAL_67086838_4_k_cu_26cce54f_71734cuda3std3__48in_placeE - _ZN39_INTERNAL_67086838_4_k_cu_26cce54f_71734cuda3std3__45__cpo6cbeginE)
_ZN39_INTERNAL_67086838_4_k_cu_26cce54f_71734cuda3std3__45__cpo6cbeginE:
	.zero		1
	.type		_ZN39_INTERNAL_67086838_4_k_cu_26cce54f_71734cuda3std3__48in_placeE,@object
	.size		_ZN39_INTERNAL_67086838_4_k_cu_26cce54f_71734cuda3std3__48in_placeE,(_ZN39_INTERNAL_67086838_4_k_cu_26cce54f_71734cuda3std6ranges3__45__cpo9iter_moveE - _ZN39_INTERNAL_67086838_4_k_cu_26cce54f_71734cuda3std3__48in_placeE)
_ZN39_INTERNAL_67086838_4_k_cu_26cce54f_71734cuda3std3__48in_placeE:
	.zero		1
	.type		_ZN39_INTERNAL_67086838_4_k_cu_26cce54f_71734cuda3std6ranges3__45__cpo9iter_moveE,@object
	.size		_ZN39_INTERNAL_67086838_4_k_cu_26cce54f_71734cuda3std6ranges3__45__cpo9iter_moveE,(_ZN39_INTERNAL_67086838_4_k_cu_26cce54f_71734cuda3std3__45__cpo5beginE - _ZN39_INTERNAL_67086838_4_k_cu_26cce54f_71734cuda3std6ranges3__45__cpo9iter_moveE)
_ZN39_INTERNAL_67086838_4_k_cu_26cce54f_71734cuda3std6ranges3__45__cpo9iter_moveE:
	.zero		1
	.type		_ZN39_INTERNAL_67086838_4_k_cu_26cce54f_71734cuda3std3__45__cpo5beginE,@object
	.size		_ZN39_INTERNAL_67086838_4_k_cu_26cce54f_71734cuda3std3__45__cpo5beginE,(_ZN39_INTERNAL_67086838_4_k_cu_26cce54f_71734cuda3std3__441_GLOBAL__N__67086838_4_k_cu_26cce54f_71736ignoreE - _ZN39_INTERNAL_67086838_4_k_cu_26cce54f_71734cuda3std3__45__cpo5beginE)
_ZN39_INTERNAL_67086838_4_k_cu_26cce54f_71734cuda3std3__45__cpo5beginE:
	.zero		1
	.type		_ZN39_INTERNAL_67086838_4_k_cu_26cce54f_71734cuda3std3__441_GLOBAL__N__67086838_4_k_cu_26cce54f_71736ignoreE,@object
	.size		_ZN39_INTERNAL_67086838_4_k_cu_26cce54f_71734cuda3std3__441_GLOBAL__N__67086838_4_k_cu_26cce54f_71736ignoreE,(_ZN39_INTERNAL_67086838_4_k_cu_26cce54f_71734cute7productE - _ZN39_INTERNAL_67086838_4_k_cu_26cce54f_71734cuda3std3__441_GLOBAL__N__67086838_4_k_cu_26cce54f_71736ignoreE)
_ZN39_INTERNAL_67086838_4_k_cu_26cce54f_71734cuda3std3__441_GLOBAL__N__67086838_4_k_cu_26cce54f_71736ignoreE:
	.zero		1
	.type		_ZN39_INTERNAL_67086838_4_k_cu_26cce54f_71734cute7productE,@object
	.size		_ZN39_INTERNAL_67086838_4_k_cu_26cce54f_71734cute7productE,(_ZN39_INTERNAL_67086838_4_k_cu_26cce54f_71734cuda3std3__45__cpo3endE - _ZN39_INTERNAL_67086838_4_k_cu_26cce54f_71734cute7productE)
_ZN39_INTERNAL_67086838_4_k_cu_26cce54f_71734cute7productE:
	.zero		1
	.type		_ZN39_INTERNAL_67086838_4_k_cu_26cce54f_71734cuda3std3__45__cpo3endE,@object
	.size		_ZN39_INTERNAL_67086838_4_k_cu_26cce54f_71734cuda3std3__45__cpo3endE,(_ZN39_INTERNAL_67086838_4_k_cu_26cce54f_71734cuda3std3__419piecewise_constructE - _ZN39_INTERNAL_67086838_4_k_cu_26cce54f_71734cuda3std3__45__cpo3endE)
_ZN39_INTERNAL_67086838_4_k_cu_26cce54f_71734cuda3std3__45__cpo3endE:
	.zero		1
	.type		_ZN39_INTERNAL_67086838_4_k_cu_26cce54f_71734cuda3std3__419piecewise_constructE,@object
	.size		_ZN39_INTERNAL_67086838_4_k_cu_26cce54f_71734cuda3std3__419piecewise_constructE,(_ZN39_INTERNAL_67086838_4_k_cu_26cce54f_71734cuda3std3__45__cpo4cendE - _ZN39_INTERNAL_67086838_4_k_cu_26cce54f_71734cuda3std3__419piecewise_constructE)
_ZN39_INTERNAL_67086838_4_k_cu_26cce54f_71734cuda3std3__419piecewise_constructE:
	.zero		1
	.type		_ZN39_INTERNAL_67086838_4_k_cu_26cce54f_71734cuda3std3__45__cpo4cendE,@object
	.size		_ZN39_INTERNAL_67086838_4_k_cu_26cce54f_71734cuda3std3__45__cpo4cendE,(_ZN39_INTERNAL_67086838_4_k_cu_26cce54f_71734cuda3std6ranges3__45__cpo4swapE - _ZN39_INTERNAL_67086838_4_k_cu_26cce54f_71734cuda3std3__45__cpo4cendE)
_ZN39_INTERNAL_67086838_4_k_cu_26cce54f_71734cuda3std3__45__cpo4cendE:
	.zero		1
	.type		_ZN39_INTERNAL_67086838_4_k_cu_26cce54f_71734cuda3std6ranges3__45__cpo4swapE,@object
	.size		_ZN39_INTERNAL_67086838_4_k_cu_26cce54f_71734cuda3std6ranges3__45__cpo4swapE,(.L_8 - _ZN39_INTERNAL_67086838_4_k_cu_26cce54f_71734cuda3std6ranges3__45__cpo4swapE)
_ZN39_INTERNAL_67086838_4_k_cu_26cce54f_71734cuda3std6ranges3__45__cpo4swapE:
	.zero		1
.L_8:


//--------------------- .nv.constant0._ZN7cutlass13device_kernelINS_4gemm6kernel13GemmUniversalIN4cute5tupleIJiiiiEEENS1_10collective13CollectiveMmaINS1_34MainloopSm90TmaGmmaWarpSpecializedILi5ENS5_IJNS4_1CILi2EEESB_NSA_ILi1EEEEEENS1_32KernelTmaWarpSpecializedPingpongEEENS5_IJNSA_ILi64EEENSA_ILi128EEENSA_ILi32EEEEEENS_10tfloat32_tENS5_IJlSC_lEEESK_SL_NS4_8TiledMMAINS4_8MMA_AtomIJNS4_4SM904GMMA30MMA_64x128x8_F32TF32TF32_SS_TNILNSP_7ScaleInE1ELSR_1EEEEEENS4_6LayoutINS5_IJSC_SC_SC_EEENS5_IJNSA_ILi0EEESW_SW_EEEEENS5_IJNS4_10UnderscoreESZ_SZ_EEEEENS4_23SM90_TMA_LOAD_MULTICASTENS4_14ComposedLayoutINS4_7SwizzleILi3ELi4ELi3EEENS4_18smem_ptr_flag_bitsILi32EEENSU_INS5_IJNSA_ILi8EEESI_EEENS5_IJSI_SC_EEEEEEEvNS4_8identityES12_S1C_vS1D_EENS_8epilogue10collective6detail29Sm90TmaWarpSpecializedAdapterINS1G_15DefaultEpilogueISK_SL_SL_NS1F_6thread17LinearCombinationISK_Li1EffLNS1K_9ScaleType4KindE0ELNS_15FloatRoundStyleE2ESK_EENS1_15EpilogueDefaultEEEEEvvEEEEvNT_6ParamsE --------------------------
	.section	.nv.constant0._ZN7cutlass13device_kernelINS_4gemm6kernel13GemmUniversalIN4cute5tupleIJiiiiEEENS1_10collective13CollectiveMmaINS1_34MainloopSm90TmaGmmaWarpSpecializedILi5ENS5_IJNS4_1CILi2EEESB_NSA_ILi1EEEEEENS1_32KernelTmaWarpSpecializedPingpongEEENS5_IJNSA_ILi64EEENSA_ILi128EEENSA_ILi32EEEEEENS_10tfloat32_tENS5_IJlSC_lEEESK_SL_NS4_8TiledMMAINS4_8MMA_AtomIJNS4_4SM904GMMA30MMA_64x128x8_F32TF32TF32_SS_TNILNSP_7ScaleInE1ELSR_1EEEEEENS4_6LayoutINS5_IJSC_SC_SC_EEENS5_IJNSA_ILi0EEESW_SW_EEEEENS5_IJNS4_10UnderscoreESZ_SZ_EEEEENS4_23SM90_TMA_LOAD_MULTICASTENS4_14ComposedLayoutINS4_7SwizzleILi3ELi4ELi3EEENS4_18smem_ptr_flag_bitsILi32EEENSU_INS5_IJNSA_ILi8EEESI_EEENS5_IJSI_SC_EEEEEEEvNS4_8identityES12_S1C_vS1D_EENS_8epilogue10collective6detail29Sm90TmaWarpSpecializedAdapterINS1G_15DefaultEpilogueISK_SL_SL_NS1F_6thread17LinearCombinationISK_Li1EffLNS1K_9ScaleType4KindE0ELNS_15FloatRoundStyleE2ESK_EENS1_15EpilogueDefaultEEEEEvvEEEEvNT_6ParamsE,"a",@progbits
	.sectionflags	@""
	.align	4
.nv.constant0._ZN7cutlass13device_kernelINS_4gemm6kernel13GemmUniversalIN4cute5tupleIJiiiiEEENS1_10collective13CollectiveMmaINS1_34MainloopSm90TmaGmmaWarpSpecializedILi5ENS5_IJNS4_1CILi2EEESB_NSA_ILi1EEEEEENS1_32KernelTmaWarpSpecializedPingpongEEENS5_IJNSA_ILi64EEENSA_ILi128EEENSA_ILi32EEEEEENS_10tfloat32_tENS5_IJlSC_lEEESK_SL_NS4_8TiledMMAINS4_8MMA_AtomIJNS4_4SM904GMMA30MMA_64x128x8_F32TF32TF32_SS_TNILNSP_7ScaleInE1ELSR_1EEEEEENS4_6LayoutINS5_IJSC_SC_SC_EEENS5_IJNSA_ILi0EEESW_SW_EEEEENS5_IJNS4_10UnderscoreESZ_SZ_EEEEENS4_23SM90_TMA_LOAD_MULTICASTENS4_14ComposedLayoutINS4_7SwizzleILi3ELi4ELi3EEENS4_18smem_ptr_flag_bitsILi32EEENSU_INS5_IJNSA_ILi8EEESI_EEENS5_IJSI_SC_EEEEEEEvNS4_8identityES12_S1C_vS1D_EENS_8epilogue10collective6detail29Sm90TmaWarpSpecializedAdapterINS1G_15DefaultEpilogueISK_SL_SL_NS1F_6thread17LinearCombinationISK_Li1EffLNS1K_9ScaleType4KindE0ELNS_15FloatRoundStyleE2ESK_EENS1_15EpilogueDefaultEEEEEvvEEEEvNT_6ParamsE:
	.zero		1664


//--------------------- SYMBOLS --------------------------

	.type		.nv.reservedSmem.offset0,@object
	.size		.nv.reservedSmem.offset0,0x4
	.type		__assertfail,@function
